// auto-generated by cutlass_sweep.gemm — config: {"arch": "sm_90", "cluster_m": 1, "cluster_n": 1, "dtype": "fp16", "stages": 3, "tile_k": 32, "tile_m": 256, "tile_n": 64}
#include "cutlass/cutlass.h"
#include "cutlass/gemm/collective/collective_builder.hpp"
#include "cutlass/gemm/device/gemm_universal_adapter.h"
#include "cutlass/gemm/kernel/gemm_universal.hpp"
#include "cutlass/epilogue/collective/collective_builder.hpp"

using ElemA = cutlass::half_t;
using ElemB = cutlass::half_t;
using ElemCD = cutlass::half_t;
using Acc  = float;
using TileShape    = cute::Shape<cute::_256, cute::_64, cute::_32>;
using ClusterShape = cute::Shape<cute::_1, cute::_1, cute::_1>;

using CollectiveEpilogue = typename cutlass::epilogue::collective::CollectiveBuilder<
    cutlass::arch::Sm90, cutlass::arch::OpClassTensorOp,
    TileShape, ClusterShape,
    cutlass::epilogue::collective::EpilogueTileAuto,
    Acc, Acc,
    ElemCD, cutlass::layout::RowMajor, 128 / cutlass::sizeof_bits<ElemCD>::value,
    ElemCD, cutlass::layout::RowMajor, 128 / cutlass::sizeof_bits<ElemCD>::value,
    cutlass::epilogue::collective::EpilogueScheduleAuto
  >::CollectiveOp;

using CollectiveMainloop = typename cutlass::gemm::collective::CollectiveBuilder<
    cutlass::arch::Sm90, cutlass::arch::OpClassTensorOp,
    ElemA, cutlass::layout::RowMajor, 128 / cutlass::sizeof_bits<ElemA>::value,
    ElemB, cutlass::layout::ColumnMajor, 128 / cutlass::sizeof_bits<ElemB>::value,
    Acc,
    TileShape, ClusterShape,
    cutlass::gemm::collective::StageCount<3>,
    cutlass::gemm::collective::KernelScheduleAuto
  >::CollectiveOp;

using GemmKernel = cutlass::gemm::kernel::GemmUniversal<
    cute::Shape<int,int,int,int>,
    CollectiveMainloop,
    CollectiveEpilogue
>;
using Gemm = cutlass::gemm::device::GemmUniversalAdapter<GemmKernel>;

// Force the device kernel symbol into the cubin without needing a host main.
auto* _anchor = &cutlass::device_kernel<GemmKernel>;


// ===== COMPILED SASS (sm_90a) =====

	.target	sm_90a

	.elftype	@"ET_EXEC"


//--------------------- .note.nv.tkinfo           --------------------------
	.section	.note.nv.tkinfo,"",@"SHT_NOTE"
	.sectionflags	@"SHF_NOTE_NV_TKINFO"
	.tkinfo
        /*0018*/ 	.word	0x00000002
        /*0030*/ 	.string	""
        /*0030*/ 	.string	"ptxas"
        /*0030*/ 	.string	"Cuda compilation tools, release 13.0, V13.0.88"
        /*0030*/ 	.string	"Build cuda_13.0.r13.0/compiler.36424714_0"
        /*0030*/ 	.string	"-arch sm_90a -m 64 "



//--------------------- .note.nv.cuinfo           --------------------------
	.section	.note.nv.cuinfo,"",@"SHT_NOTE"
	.sectionflags	@"SHF_NOTE_NV_CUINFO"
        /*0018*/ 	.short	0x0002
        /*001a*/ 	.short	0x005a
        /*001c*/ 	.short	0x0082
	.zero		2


//--------------------- .nv.info                  --------------------------
	.section	.nv.info,"",@"SHT_CUDA_INFO"
	.align	4


	//----- nvinfo : EIATTR_REGCOUNT
	.align		4
        /*0000*/ 	.byte	0x04, 0x2f
        /*0002*/ 	.short	(.L_15 - .L_14)
	.align		4
.L_14:
        /*0004*/ 	.word	index@(_ZN7cutlass13device_kernelINS_4gemm6kernel13GemmUniversalIN4cute5tupleIJiiiiEEENS1_10collective13CollectiveMmaINS1_34MainloopSm90TmaGmmaWarpSpecializedILi3ENS5_IJNS4_1CILi1EEESB_SB_EEENS1_35KernelTmaWarpSpecializedCooperativeEEENS5_IJNSA_ILi256EEENSA_ILi64EEENSA_ILi32EEEEEENS_6half_tENS5_IJlSB_lEEESJ_SK_NS4_8TiledMMAINS4_8MMA_AtomIJNS4_4SM904GMMA25MMA_64x64x16_F32F16F16_SSILNSO_5MajorE0ELSQ_0ELNSO_7ScaleInE1ELSR_1EEEEEENS4_6LayoutINS5_IJNSA_ILi2EEESB_SB_EEENS5_IJSB_NSA_ILi0EEESX_EEEEENS5_IJNS4_10UnderscoreES10_S10_EEEEENS4_13SM90_TMA_LOADENS4_14ComposedLayoutINS4_7SwizzleILi2ELi4ELi3EEENS4_18smem_ptr_flag_bitsILi16EEENSU_INS5_IJNSA_ILi8EEESH_EEENS5_IJSH_SB_EEEEEEEvNS4_8identityES13_S1D_vS1E_EENS_8epilogue10collective6detail29Sm90TmaWarpSpecializedAdapterINS1H_15DefaultEpilogueISJ_SK_SK_NS1G_6thread17LinearCombinationISJ_Li1EffLNS1L_9ScaleType4KindE0ELNS_15FloatRoundStyleE2ESJ_EENS1_15EpilogueDefaultEEEEEvvEEEEvNT_6ParamsE)
        /*0008*/ 	.word	0x000000a8


	//----- nvinfo : EIATTR_FRAME_SIZE
	.align		4
.L_15:
        /*000c*/ 	.byte	0x04, 0x11
        /*000e*/ 	.short	(.L_17 - .L_16)
	.align		4
.L_16:
        /*0010*/ 	.word	index@(_ZN7cutlass13device_kernelINS_4gemm6kernel13GemmUniversalIN4cute5tupleIJiiiiEEENS1_10collective13CollectiveMmaINS1_34MainloopSm90TmaGmmaWarpSpecializedILi3ENS5_IJNS4_1CILi1EEESB_SB_EEENS1_35KernelTmaWarpSpecializedCooperativeEEENS5_IJNSA_ILi256EEENSA_ILi64EEENSA_ILi32EEEEEENS_6half_tENS5_IJlSB_lEEESJ_SK_NS4_8TiledMMAINS4_8MMA_AtomIJNS4_4SM904GMMA25MMA_64x64x16_F32F16F16_SSILNSO_5MajorE0ELSQ_0ELNSO_7ScaleInE1ELSR_1EEEEEENS4_6LayoutINS5_IJNSA_ILi2EEESB_SB_EEENS5_IJSB_NSA_ILi0EEESX_EEEEENS5_IJNS4_10UnderscoreES10_S10_EEEEENS4_13SM90_TMA_LOADENS4_14ComposedLayoutINS4_7SwizzleILi2ELi4ELi3EEENS4_18smem_ptr_flag_bitsILi16EEENSU_INS5_IJNSA_ILi8EEESH_EEENS5_IJSH_SB_EEEEEEEvNS4_8identityES13_S1D_vS1E_EENS_8epilogue10collective6detail29Sm90TmaWarpSpecializedAdapterINS1H_15DefaultEpilogueISJ_SK_SK_NS1G_6thread17LinearCombinationISJ_Li1EffLNS1L_9ScaleType4KindE0ELNS_15FloatRoundStyleE2ESJ_EENS1_15EpilogueDefaultEEEEEvvEEEEvNT_6ParamsE)
        /*0014*/ 	.word	0x00000000


	//----- nvinfo : EIATTR_MIN_STACK_SIZE
	.align		4
.L_17:
        /*0018*/ 	.byte	0x04, 0x12
        /*001a*/ 	.short	(.L_19 - .L_18)
	.align		4
.L_18:
        /*001c*/ 	.word	index@(_ZN7cutlass13device_kernelINS_4gemm6kernel13GemmUniversalIN4cute5tupleIJiiiiEEENS1_10collective13CollectiveMmaINS1_34MainloopSm90TmaGmmaWarpSpecializedILi3ENS5_IJNS4_1CILi1EEESB_SB_EEENS1_35KernelTmaWarpSpecializedCooperativeEEENS5_IJNSA_ILi256EEENSA_ILi64EEENSA_ILi32EEEEEENS_6half_tENS5_IJlSB_lEEESJ_SK_NS4_8TiledMMAINS4_8MMA_AtomIJNS4_4SM904GMMA25MMA_64x64x16_F32F16F16_SSILNSO_5MajorE0ELSQ_0ELNSO_7ScaleInE1ELSR_1EEEEEENS4_6LayoutINS5_IJNSA_ILi2EEESB_SB_EEENS5_IJSB_NSA_ILi0EEESX_EEEEENS5_IJNS4_10UnderscoreES10_S10_EEEEENS4_13SM90_TMA_LOADENS4_14ComposedLayoutINS4_7SwizzleILi2ELi4ELi3EEENS4_18smem_ptr_flag_bitsILi16EEENSU_INS5_IJNSA_ILi8EEESH_EEENS5_IJSH_SB_EEEEEEEvNS4_8identityES13_S1D_vS1E_EENS_8epilogue10collective6detail29Sm90TmaWarpSpecializedAdapterINS1H_15DefaultEpilogueISJ_SK_SK_NS1G_6thread17LinearCombinationISJ_Li1EffLNS1L_9ScaleType4KindE0ELNS_15FloatRoundStyleE2ESJ_EENS1_15EpilogueDefaultEEEEEvvEEEEvNT_6ParamsE)
        /*0020*/ 	.word	0x00000000
.L_19:


//--------------------- .nv.compat                --------------------------
	.section	.nv.compat,"",@"SHT_CUDA_COMPAT_INFO"
	.align	4
        /*0000*/ 	.byte	0x02, 0x09, 0x01, 0x00, 0x02, 0x02, 0x04, 0x00, 0x02, 0x05, 0x05, 0x00, 0x03, 0x07, 0x01, 0x01
        /*0010*/ 	.byte	0x02, 0x03, 0x01, 0x00, 0x02, 0x06, 0x01, 0x00, 0x04, 0x0b, 0x08, 0x00, 0x00, 0x00, 0x00, 0x00
        /*0020*/ 	.byte	0x00, 0x00, 0x00, 0x00


//--------------------- .nv.info._ZN7cutlass13device_kernelINS_4gemm6kernel13GemmUniversalIN4cute5tupleIJiiiiEEENS1_10collective13CollectiveMmaINS1_34MainloopSm90TmaGmmaWarpSpecializedILi3ENS5_IJNS4_1CILi1EEESB_SB_EEENS1_35KernelTmaWarpSpecializedCooperativeEEENS5_IJNSA_ILi256EEENSA_ILi64EEENSA_ILi32EEEEEENS_6half_tENS5_IJlSB_lEEESJ_SK_NS4_8TiledMMAINS4_8MMA_AtomIJNS4_4SM904GMMA25MMA_64x64x16_F32F16F16_SSILNSO_5MajorE0ELSQ_0ELNSO_7ScaleInE1ELSR_1EEEEEENS4_6LayoutINS5_IJNSA_ILi2EEESB_SB_EEENS5_IJSB_NSA_ILi0EEESX_EEEEENS5_IJNS4_10UnderscoreES10_S10_EEEEENS4_13SM90_TMA_LOADENS4_14ComposedLayoutINS4_7SwizzleILi2ELi4ELi3EEENS4_18smem_ptr_flag_bitsILi16EEENSU_INS5_IJNSA_ILi8EEESH_EEENS5_IJSH_SB_EEEEEEEvNS4_8identityES13_S1D_vS1E_EENS_8epilogue10collective6detail29Sm90TmaWarpSpecializedAdapterINS1H_15DefaultEpilogueISJ_SK_SK_NS1G_6thread17LinearCombinationISJ_Li1EffLNS1L_9ScaleType4KindE0ELNS_15FloatRoundStyleE2ESJ_EENS1_15EpilogueDefaultEEEEEvvEEEEvNT_6ParamsE --------------------------
	.section	.nv.info._ZN7cutlass13device_kernelINS_4gemm6kernel13GemmUniversalIN4cute5tupleIJiiiiEEENS1_10collective13CollectiveMmaINS1_34MainloopSm90TmaGmmaWarpSpecializedILi3ENS5_IJNS4_1CILi1EEESB_SB_EEENS1_35KernelTmaWarpSpecializedCooperativeEEENS5_IJNSA_ILi256EEENSA_ILi64EEENSA_ILi32EEEEEENS_6half_tENS5_IJlSB_lEEESJ_SK_NS4_8TiledMMAINS4_8MMA_AtomIJNS4_4SM904GMMA25MMA_64x64x16_F32F16F16_SSILNSO_5MajorE0ELSQ_0ELNSO_7ScaleInE1ELSR_1EEEEEENS4_6LayoutINS5_IJNSA_ILi2EEESB_SB_EEENS5_IJSB_NSA_ILi0EEESX_EEEEENS5_IJNS4_10UnderscoreES10_S10_EEEEENS4_13SM90_TMA_LOADENS4_14ComposedLayoutINS4_7SwizzleILi2ELi4ELi3EEENS4_18smem_ptr_flag_bitsILi16EEENSU_INS5_IJNSA_ILi8EEESH_EEENS5_IJSH_SB_EEEEEEEvNS4_8identityES13_S1D_vS1E_EENS_8epilogue10collective6detail29Sm90TmaWarpSpecializedAdapterINS1H_15DefaultEpilogueISJ_SK_SK_NS1G_6thread17LinearCombinationISJ_Li1EffLNS1L_9ScaleType4KindE0ELNS_15FloatRoundStyleE2ESJ_EENS1_15EpilogueDefaultEEEEEvvEEEEvNT_6ParamsE,"",@"SHT_CUDA_INFO"
	.sectionflags	@""
	.align	4


	//----- nvinfo : EIATTR_CUDA_API_VERSION
	.align		4
        /*0000*/ 	.byte	0x04, 0x37
        /*0002*/ 	.short	(.L_21 - .L_20)
.L_20:
        /*0004*/ 	.word	0x00000082


	//----- nvinfo : EIATTR_KPARAM_INFO
	.align		4
.L_21:
        /*0008*/ 	.byte	0x04, 0x17
        /*000a*/ 	.short	(.L_23 - .L_22)
.L_22:
        /*000c*/ 	.word	0x00000000
        /*0010*/ 	.short	0x0000
        /*0012*/ 	.short	0x0070
        /*0014*/ 	.byte	0x00, 0xf0, 0x01, 0x10


	//----- nvinfo : EIATTR_SPARSE_MMA_MASK
	.align		4
.L_23:
        /*0018*/ 	.byte	0x03, 0x50
        /*001a*/ 	.short	0x0000


	//----- nvinfo : EIATTR_MAXREG_COUNT
	.align		4
        /*001c*/ 	.byte	0x03, 0x1b
        /*001e*/ 	.short	0x00a8


	//----- nvinfo : EIATTR_NUM_BARRIERS
	.align		4
        /*0020*/ 	.byte	0x02, 0x4c
        /*0022*/ 	.byte	0x01
	.zero		1


	//----- nvinfo : EIATTR_EXTERNS
	.align		4
        /*0024*/ 	.byte	0x04, 0x0f
        /*0026*/ 	.short	(.L_25 - .L_24)


	//   ....[0]....
	.align		4
.L_24:
        /*0028*/ 	.word	index@(__assertfail)


	//----- nvinfo : EIATTR_MERCURY_ISA_VERSION
	.align		4
.L_25:
        /*002c*/ 	.byte	0x03, 0x5f
        /*002e*/ 	.short	0x0101


	//----- nvinfo : EIATTR_INT_WARP_WIDE_INSTR_OFFSETS
	.align		4
        /*0030*/ 	.byte	0x04, 0x31
        /*0032*/ 	.short	(.L_27 - .L_26)


	//   ....[0]....
.L_26:
        /*0034*/ 	.word	0x00000360


	//   ....[1]....
        /*0038*/ 	.word	0x00000370


	//   ....[2]....
        /*003c*/ 	.word	0x000004b0


	//----- nvinfo : EIATTR_COOP_GROUP_MASK_REGIDS
	.align		4
.L_27:
        /*0040*/ 	.byte	0x04, 0x29
        /*0042*/ 	.short	(.L_29 - .L_28)


	//   ....[0]....
.L_28:
        /*0044*/ 	.word	0xffffffff


	//   ....[1]....
        /*0048*/ 	.word	0xffffffff


	//   ....[2]....
        /*004c*/ 	.word	0xffffffff


	//   ....[3]....
        /*0050*/ 	.word	0xffffffff


	//   ....[4]....
        /*0054*/ 	.word	0xffffffff


	//----- nvinfo : EIATTR_COOP_GROUP_INSTR_OFFSETS
	.align		4
.L_29:
        /*0058*/ 	.byte	0x04, 0x28
        /*005a*/ 	.short	(.L_31 - .L_30)


	//   ....[0]....
.L_30:
        /*005c*/ 	.word	0x00000060


	//   ....[1]....
        /*0060*/ 	.word	0x00000070


	//   ....[2]....
        /*0064*/ 	.word	0x00000130


	//   ....[3]....
        /*0068*/ 	.word	0x000002a0


	//   ....[4]....
        /*006c*/ 	.word	0x000011c0


	//----- nvinfo : EIATTR_REG_RECONFIG
	.align		4
.L_31:
        /*0070*/ 	.byte	0x01, 0x54
	.zero		2


	//----- nvinfo : EIATTR_SYSCALL_OFFSETS
	.align		4
        /*0074*/ 	.byte	0x04, 0x46
        /*0076*/ 	.short	(.L_33 - .L_32)


	//   ....[0]....
.L_32:
        /*0078*/ 	.word	0x000013b0


	//----- nvinfo : EIATTR_MBARRIER_INSTR_OFFSETS
	.align		4
.L_33:
        /*007c*/ 	.byte	0x04, 0x39
        /*007e*/ 	.short	(.L_35 - .L_34)


	//   ....[0]....
.L_34:
        /*0080*/ 	.word	0x00000230
        /*0084*/ 	.word	0x000000ff
        /*0088*/ 	.word	0x00000000
        /*008c*/ 	.short	0x0100
        /*008e*/ 	.byte	0x08
	.zero		1


	//   ....[1]....
        /*0090*/ 	.word	0x00000240
        /*0094*/ 	.word	0x000000ff
        /*0098*/ 	.word	0x00000018
        /*009c*/ 	.short	0x0100
        /*009e*/ 	.byte	0x08
	.zero		1


	//   ....[2]....
        /*00a0*/ 	.word	0x00000250
        /*00a4*/ 	.word	0x000000ff
        /*00a8*/ 	.word	0x00000008
        /*00ac*/ 	.short	0x0100
        /*00ae*/ 	.byte	0x08
	.zero		1


	//   ....[3]....
        /*00b0*/ 	.word	0x00000260
        /*00b4*/ 	.word	0x000000ff
        /*00b8*/ 	.word	0x00000020
        /*00bc*/ 	.short	0x0100
        /*00be*/ 	.byte	0x08
	.zero		1


	//   ....[4]....
        /*00c0*/ 	.word	0x00000270
        /*00c4*/ 	.word	0x000000ff
        /*00c8*/ 	.word	0x00000010
        /*00cc*/ 	.short	0x0100
        /*00ce*/ 	.byte	0x08
	.zero		1


	//   ....[5]....
        /*00d0*/ 	.word	0x00000280
        /*00d4*/ 	.word	0x000000ff
        /*00d8*/ 	.word	0x00000028
        /*00dc*/ 	.short	0x0100
        /*00de*/ 	.byte	0x08
	.zero		1


	//   ....[6]....
        /*00e0*/ 	.word	0x00000530
        /*00e4*/ 	.word	0x000000ff
        /*00e8*/ 	.word	0x00000040
        /*00ec*/ 	.short	0x0100
        /*00ee*/ 	.byte	0x08
	.zero		1


	//   ....[7]....
        /*00f0*/ 	.word	0x000005b0
        /*00f4*/ 	.word	0x000000ff
        /*00f8*/ 	.word	0x00000048
        /*00fc*/ 	.short	0x0100
        /*00fe*/ 	.byte	0x08
	.zero		1


	//   ....[8]....
        /*0100*/ 	.word	0x00001430
        /*0104*/ 	.word	0x00000003
        /*0108*/ 	.word	0x00000000
        /*010c*/ 	.short	0x010a
        /*010e*/ 	.byte	0x3f
	.zero		1


	//   ....[9]....
        /*0110*/ 	.word	0x00001490
        /*0114*/ 	.word	0x00000003
        /*0118*/ 	.word	0x00000000
        /*011c*/ 	.short	0x010a
        /*011e*/ 	.byte	0x3f
	.zero		1


	//   ....[10]....
        /*0120*/ 	.word	0x000017c0
        /*0124*/ 	.word	0x000000ff
        /*0128*/ 	.word	0x00000000
        /*012c*/ 	.short	0x010a
        /*012e*/ 	.byte	0x04
	.zero		1


	//   ....[11]....
        /*0130*/ 	.word	0x00001800
        /*0134*/ 	.word	0x000000ff
        /*0138*/ 	.word	0x00000000
        /*013c*/ 	.short	0x010a
        /*013e*/ 	.byte	0x04
	.zero		1


	//   ....[12]....
        /*0140*/ 	.word	0x00001a40
        /*0144*/ 	.word	0x000000ff
        /*0148*/ 	.word	0x00000000
        /*014c*/ 	.short	0x0101
        /*014e*/ 	.byte	0x04
	.zero		1


	//   ....[13]....
        /*0150*/ 	.word	0x00001c20
        /*0154*/ 	.word	0x000000ff
        /*0158*/ 	.word	0x00000000
        /*015c*/ 	.short	0x0101
        /*015e*/ 	.byte	0x06
	.zero		1


	//   ....[14]....
        /*0160*/ 	.word	0x00007960
        /*0164*/ 	.word	0x0000000e
        /*0168*/ 	.word	0x00000018
        /*016c*/ 	.short	0x010a
        /*016e*/ 	.byte	0x3f
	.zero		1


	//   ....[15]....
        /*0170*/ 	.word	0x00007cf0
        /*0174*/ 	.word	0x00000006
        /*0178*/ 	.word	0x00000048
        /*017c*/ 	.short	0x0101
        /*017e*/ 	.byte	0x3f
	.zero		1


	//   ....[16]....
        /*0180*/ 	.word	0x00008410
        /*0184*/ 	.word	0x00000007
        /*0188*/ 	.word	0x00000000
        /*018c*/ 	.short	0x010a
        /*018e*/ 	.byte	0x3f
	.zero		1


	//   ....[17]....
        /*0190*/ 	.word	0x00008490
        /*0194*/ 	.word	0x00000009
        /*0198*/ 	.word	0x00000000
        /*019c*/ 	.short	0x010a
        /*019e*/ 	.byte	0x3f
	.zero		1


	//   ....[18]....
        /*01a0*/ 	.word	0x00008520
        /*01a4*/ 	.word	0x00000003
        /*01a8*/ 	.word	0x00000000
        /*01ac*/ 	.short	0x010a
        /*01ae*/ 	.byte	0x3f
	.zero		1


	//   ....[19]....
        /*01b0*/ 	.word	0x00008580
        /*01b4*/ 	.word	0x00000003
        /*01b8*/ 	.word	0x00000000
        /*01bc*/ 	.short	0x010a
        /*01be*/ 	.byte	0x3f
	.zero		1


	//   ....[20]....
        /*01c0*/ 	.word	0x000085e0
        /*01c4*/ 	.word	0x00000004
        /*01c8*/ 	.word	0x00000000
        /*01cc*/ 	.short	0x010a
        /*01ce*/ 	.byte	0x3f
	.zero		1


	//   ....[21]....
        /*01d0*/ 	.word	0x000086b0
        /*01d4*/ 	.word	0x0000000e
        /*01d8*/ 	.word	0x00000018
        /*01dc*/ 	.short	0x010a
        /*01de*/ 	.byte	0x3f
	.zero		1


	//   ....[22]....
        /*01e0*/ 	.word	0x00008780
        /*01e4*/ 	.word	0x00000007
        /*01e8*/ 	.word	0x00000000
        /*01ec*/ 	.short	0x010a
        /*01ee*/ 	.byte	0x3f
	.zero		1


	//   ....[23]....
        /*01f0*/ 	.word	0x000087d0
        /*01f4*/ 	.word	0x00000009
        /*01f8*/ 	.word	0x00000000
        /*01fc*/ 	.short	0x010a
        /*01fe*/ 	.byte	0x3f
	.zero		1


	//----- nvinfo : EIATTR_NUM_MBARRIERS
	.align		4
.L_35:
        /*0200*/ 	.byte	0x03, 0x38
        /*0202*/ 	.short	0x0008


	//----- nvinfo : EIATTR_EXIT_INSTR_OFFSETS
	.align		4
        /*0204*/ 	.byte	0x04, 0x1c
        /*0206*/ 	.short	(.L_37 - .L_36)


	//   ....[0]....
.L_36:
        /*0208*/ 	.word	0x00000650


	//   ....[1]....
        /*020c*/ 	.word	0x00000f20


	//   ....[2]....
        /*0210*/ 	.word	0x00007040


	//   ....[3]....
        /*0214*/ 	.word	0x00007670


	//   ....[4]....
        /*0218*/ 	.word	0x00008570


	//----- nvinfo : EIATTR_MAX_THREADS
	.align		4
.L_37:
        /*021c*/ 	.byte	0x04, 0x05
        /*021e*/ 	.short	(.L_39 - .L_38)
.L_38:
        /*0220*/ 	.word	0x00000180
        /*0224*/ 	.word	0x00000001
        /*0228*/ 	.word	0x00000001


	//----- nvinfo : EIATTR_CRS_STACK_SIZE
	.align		4
.L_39:
        /*022c*/ 	.byte	0x04, 0x1e
        /*022e*/ 	.short	(.L_41 - .L_40)
.L_40:
        /*0230*/ 	.word	0x00000000


	//----- nvinfo : EIATTR_CBANK_PARAM_SIZE
	.align		4
.L_41:
        /*0234*/ 	.byte	0x03, 0x19
        /*0236*/ 	.short	0x0470


	//----- nvinfo : EIATTR_PARAM_CBANK
	.align		4
        /*0238*/ 	.byte	0x04, 0x0a
        /*023a*/ 	.short	(.L_43 - .L_42)
	.align		4
.L_42:
        /*023c*/ 	.word	index@(.nv.constant0._ZN7cutlass13device_kernelINS_4gemm6kernel13GemmUniversalIN4cute5tupleIJiiiiEEENS1_10collective13CollectiveMmaINS1_34MainloopSm90TmaGmmaWarpSpecializedILi3ENS5_IJNS4_1CILi1EEESB_SB_EEENS1_35KernelTmaWarpSpecializedCooperativeEEENS5_IJNSA_ILi256EEENSA_ILi64EEENSA_ILi32EEEEEENS_6half_tENS5_IJlSB_lEEESJ_SK_NS4_8TiledMMAINS4_8MMA_AtomIJNS4_4SM904GMMA25MMA_64x64x16_F32F16F16_SSILNSO_5MajorE0ELSQ_0ELNSO_7ScaleInE1ELSR_1EEEEEENS4_6LayoutINS5_IJNSA_ILi2EEESB_SB_EEENS5_IJSB_NSA_ILi0EEESX_EEEEENS5_IJNS4_10UnderscoreES10_S10_EEEEENS4_13SM90_TMA_LOADENS4_14ComposedLayoutINS4_7SwizzleILi2ELi4ELi3EEENS4_18smem_ptr_flag_bitsILi16EEENSU_INS5_IJNSA_ILi8EEESH_EEENS5_IJSH_SB_EEEEEEEvNS4_8identityES13_S1D_vS1E_EENS_8epilogue10collective6detail29Sm90TmaWarpSpecializedAdapterINS1H_15DefaultEpilogueISJ_SK_SK_NS1G_6thread17LinearCombinationISJ_Li1EffLNS1L_9ScaleType4KindE0ELNS_15FloatRoundStyleE2ESJ_EENS1_15EpilogueDefaultEEEEEvvEEEEvNT_6ParamsE)
        /*0240*/ 	.short	0x0210
        /*0242*/ 	.short	0x0470


	//----- nvinfo : EIATTR_SW_WAR
	.align		4
.L_43:
        /*0244*/ 	.byte	0x04, 0x36
        /*0246*/ 	.short	(.L_45 - .L_44)
.L_44:
        /*0248*/ 	.word	0x00000008
.L_45:


//--------------------- .nv.callgraph             --------------------------
	.section	.nv.callgraph,"",@"SHT_CUDA_CALLGRAPH"
	.align	4
	.sectionentsize	8
	.align		4
        /*0000*/ 	.word	0x00000000
	.align		4
        /*0004*/ 	.word	0xffffffff
	.align		4
        /*0008*/ 	.word	index@(_ZN7cutlass13device_kernelINS_4gemm6kernel13GemmUniversalIN4cute5tupleIJiiiiEEENS1_10collective13CollectiveMmaINS1_34MainloopSm90TmaGmmaWarpSpecializedILi3ENS5_IJNS4_1CILi1EEESB_SB_EEENS1_35KernelTmaWarpSpecializedCooperativeEEENS5_IJNSA_ILi256EEENSA_ILi64EEENSA_ILi32EEEEEENS_6half_tENS5_IJlSB_lEEESJ_SK_NS4_8TiledMMAINS4_8MMA_AtomIJNS4_4SM904GMMA25MMA_64x64x16_F32F16F16_SSILNSO_5MajorE0ELSQ_0ELNSO_7ScaleInE1ELSR_1EEEEEENS4_6LayoutINS5_IJNSA_ILi2EEESB_SB_EEENS5_IJSB_NSA_ILi0EEESX_EEEEENS5_IJNS4_10UnderscoreES10_S10_EEEEENS4_13SM90_TMA_LOADENS4_14ComposedLayoutINS4_7SwizzleILi2ELi4ELi3EEENS4_18smem_ptr_flag_bitsILi16EEENSU_INS5_IJNSA_ILi8EEESH_EEENS5_IJSH_SB_EEEEEEEvNS4_8identityES13_S1D_vS1E_EENS_8epilogue10collective6detail29Sm90TmaWarpSpecializedAdapterINS1H_15DefaultEpilogueISJ_SK_SK_NS1G_6thread17LinearCombinationISJ_Li1EffLNS1L_9ScaleType4KindE0ELNS_15FloatRoundStyleE2ESJ_EENS1_15EpilogueDefaultEEEEEvvEEEEvNT_6ParamsE)
	.align		4
        /*000c*/ 	.word	index@(__assertfail)
	.align		4
        /*0010*/ 	.word	0x00000000
	.align		4
        /*0014*/ 	.word	0xfffffffe
	.align		4
        /*0018*/ 	.word	0x00000000
	.align		4
        /*001c*/ 	.word	0xfffffffd
	.align		4
        /*0020*/ 	.word	0x00000000
	.align		4
        /*0024*/ 	.word	0xfffffffc


//--------------------- .nv.constant4             --------------------------
	.section	.nv.constant4,"a",@progbits
	.align	8
	.align		8
.nv.constant4:
        /*0000*/ 	.dword	__assertfail
	.align		8
        /*0008*/ 	.dword	__unnamed_1
	.align		8
        /*0010*/ 	.dword	_ZN39_INTERNAL_ee55352f_4_k_cu_f18d2a4c_28804cuda3std3__45__cpo5beginE
	.align		8
        /*0018*/ 	.dword	_ZN39_INTERNAL_ee55352f_4_k_cu_f18d2a4c_28804cuda3std3__45__cpo3endE
	.align		8
        /*0020*/ 	.dword	_ZN39_INTERNAL_ee55352f_4_k_cu_f18d2a4c_28804cuda3std3__45__cpo6cbeginE
	.align		8
        /*0028*/ 	.dword	_ZN39_INTERNAL_ee55352f_4_k_cu_f18d2a4c_28804cuda3std3__45__cpo4cendE
	.align		8
        /*0030*/ 	.dword	_ZN39_INTERNAL_ee55352f_4_k_cu_f18d2a4c_28804cuda3std3__441_GLOBAL__N__ee55352f_4_k_cu_f18d2a4c_28806ignoreE
	.align		8
        /*0038*/ 	.dword	_ZN39_INTERNAL_ee55352f_4_k_cu_f18d2a4c_28804cuda3std3__419piecewise_constructE
	.align		8
        /*0040*/ 	.dword	_ZN39_INTERNAL_ee55352f_4_k_cu_f18d2a4c_28804cuda3std3__48in_placeE
	.align		8
        /*0048*/ 	.dword	_ZN39_INTERNAL_ee55352f_4_k_cu_f18d2a4c_28804cuda3std6ranges3__45__cpo4swapE
	.align		8
        /*0050*/ 	.dword	_ZN39_INTERNAL_ee55352f_4_k_cu_f18d2a4c_28804cuda3std6ranges3__45__cpo9iter_moveE
	.align		8
        /*0058*/ 	.dword	_ZN39_INTERNAL_ee55352f_4_k_cu_f18d2a4c_28804cute7productE
	.align		8
        /*0060*/ 	.dword	_ZN39_INTERNAL_ee55352f_4_k_cu_f18d2a4c_28804cute1_E
	.align		8
        /*0068*/ 	.dword	$str$22
	.align		8
        /*0070*/ 	.dword	$str$23


//--------------------- .text._ZN7cutlass13device_kernelINS_4gemm6kernel13GemmUniversalIN4cute5tupleIJiiiiEEENS1_10collective13CollectiveMmaINS1_34MainloopSm90TmaGmmaWarpSpecializedILi3ENS5_IJNS4_1CILi1EEESB_SB_EEENS1_35KernelTmaWarpSpecializedCooperativeEEENS5_IJNSA_ILi256EEENSA_ILi64EEENSA_ILi32EEEEEENS_6half_tENS5_IJlSB_lEEESJ_SK_NS4_8TiledMMAINS4_8MMA_AtomIJNS4_4SM904GMMA25MMA_64x64x16_F32F16F16_SSILNSO_5MajorE0ELSQ_0ELNSO_7ScaleInE1ELSR_1EEEEEENS4_6LayoutINS5_IJNSA_ILi2EEESB_SB_EEENS5_IJSB_NSA_ILi0EEESX_EEEEENS5_IJNS4_10UnderscoreES10_S10_EEEEENS4_13SM90_TMA_LOADENS4_14ComposedLayoutINS4_7SwizzleILi2ELi4ELi3EEENS4_18smem_ptr_flag_bitsILi16EEENSU_INS5_IJNSA_ILi8EEESH_EEENS5_IJSH_SB_EEEEEEEvNS4_8identityES13_S1D_vS1E_EENS_8epilogue10collective6detail29Sm90TmaWarpSpecializedAdapterINS1H_15DefaultEpilogueISJ_SK_SK_NS1G_6thread17LinearCombinationISJ_Li1EffLNS1L_9ScaleType4KindE0ELNS_15FloatRoundStyleE2ESJ_EENS1_15EpilogueDefaultEEEEEvvEEEEvNT_6ParamsE --------------------------
	.section	.text._ZN7cutlass13device_kernelINS_4gemm6kernel13GemmUniversalIN4cute5tupleIJiiiiEEENS1_10collective13CollectiveMmaINS1_34MainloopSm90TmaGmmaWarpSpecializedILi3ENS5_IJNS4_1CILi1EEESB_SB_EEENS1_35KernelTmaWarpSpecializedCooperativeEEENS5_IJNSA_ILi256EEENSA_ILi64EEENSA_ILi32EEEEEENS_6half_tENS5_IJlSB_lEEESJ_SK_NS4_8TiledMMAINS4_8MMA_AtomIJNS4_4SM904GMMA25MMA_64x64x16_F32F16F16_SSILNSO_5MajorE0ELSQ_0ELNSO_7ScaleInE1ELSR_1EEEEEENS4_6LayoutINS5_IJNSA_ILi2EEESB_SB_EEENS5_IJSB_NSA_ILi0EEESX_EEEEENS5_IJNS4_10UnderscoreES10_S10_EEEEENS4_13SM90_TMA_LOADENS4_14ComposedLayoutINS4_7SwizzleILi2ELi4ELi3EEENS4_18smem_ptr_flag_bitsILi16EEENSU_INS5_IJNSA_ILi8EEESH_EEENS5_IJSH_SB_EEEEEEEvNS4_8identityES13_S1D_vS1E_EENS_8epilogue10collective6detail29Sm90TmaWarpSpecializedAdapterINS1H_15DefaultEpilogueISJ_SK_SK_NS1G_6thread17LinearCombinationISJ_Li1EffLNS1L_9ScaleType4KindE0ELNS_15FloatRoundStyleE2ESJ_EENS1_15EpilogueDefaultEEEEEvvEEEEvNT_6ParamsE,"ax",@progbits
	.align	128
.text._ZN7cutlass13device_kernelINS_4gemm6kernel13GemmUniversalIN4cute5tupleIJiiiiEEENS1_10collective13CollectiveMmaINS1_34MainloopSm90TmaGmmaWarpSpecializedILi3ENS5_IJNS4_1CILi1EEESB_SB_EEENS1_35KernelTmaWarpSpecializedCooperativeEEENS5_IJNSA_ILi256EEENSA_ILi64EEENSA_ILi32EEEEEENS_6half_tENS5_IJlSB_lEEESJ_SK_NS4_8TiledMMAINS4_8MMA_AtomIJNS4_4SM904GMMA25MMA_64x64x16_F32F16F16_SSILNSO_5MajorE0ELSQ_0ELNSO_7ScaleInE1ELSR_1EEEEEENS4_6LayoutINS5_IJNSA_ILi2EEESB_SB_EEENS5_IJSB_NSA_ILi0EEESX_EEEEENS5_IJNS4_10UnderscoreES10_S10_EEEEENS4_13SM90_TMA_LOADENS4_14ComposedLayoutINS4_7SwizzleILi2ELi4ELi3EEENS4_18smem_ptr_flag_bitsILi16EEENSU_INS5_IJNSA_ILi8EEESH_EEENS5_IJSH_SB_EEEEEEEvNS4_8identityES13_S1D_vS1E_EENS_8epilogue10collective6detail29Sm90TmaWarpSpecializedAdapterINS1H_15DefaultEpilogueISJ_SK_SK_NS1G_6thread17LinearCombinationISJ_Li1EffLNS1L_9ScaleType4KindE0ELNS_15FloatRoundStyleE2ESJ_EENS1_15EpilogueDefaultEEEEEvvEEEEvNT_6ParamsE:
        .type           _ZN7cutlass13device_kernelINS_4gemm6kernel13GemmUniversalIN4cute5tupleIJiiiiEEENS1_10collective13CollectiveMmaINS1_34MainloopSm90TmaGmmaWarpSpecializedILi3ENS5_IJNS4_1CILi1EEESB_SB_EEENS1_35KernelTmaWarpSpecializedCooperativeEEENS5_IJNSA_ILi256EEENSA_ILi64EEENSA_ILi32EEEEEENS_6half_tENS5_IJlSB_lEEESJ_SK_NS4_8TiledMMAINS4_8MMA_AtomIJNS4_4SM904GMMA25MMA_64x64x16_F32F16F16_SSILNSO_5MajorE0ELSQ_0ELNSO_7ScaleInE1ELSR_1EEEEEENS4_6LayoutINS5_IJNSA_ILi2EEESB_SB_EEENS5_IJSB_NSA_ILi0EEESX_EEEEENS5_IJNS4_10UnderscoreES10_S10_EEEEENS4_13SM90_TMA_LOADENS4_14ComposedLayoutINS4_7SwizzleILi2ELi4ELi3EEENS4_18smem_ptr_flag_bitsILi16EEENSU_INS5_IJNSA_ILi8EEESH_EEENS5_IJSH_SB_EEEEEEEvNS4_8identityES13_S1D_vS1E_EENS_8epilogue10collective6detail29Sm90TmaWarpSpecializedAdapterINS1H_15DefaultEpilogueISJ_SK_SK_NS1G_6thread17LinearCombinationISJ_Li1EffLNS1L_9ScaleType4KindE0ELNS_15FloatRoundStyleE2ESJ_EENS1_15EpilogueDefaultEEEEEvvEEEEvNT_6ParamsE,@function
        .size           _ZN7cutlass13device_kernelINS_4gemm6kernel13GemmUniversalIN4cute5tupleIJiiiiEEENS1_10collective13CollectiveMmaINS1_34MainloopSm90TmaGmmaWarpSpecializedILi3ENS5_IJNS4_1CILi1EEESB_SB_EEENS1_35KernelTmaWarpSpecializedCooperativeEEENS5_IJNSA_ILi256EEENSA_ILi64EEENSA_ILi32EEEEEENS_6half_tENS5_IJlSB_lEEESJ_SK_NS4_8TiledMMAINS4_8MMA_AtomIJNS4_4SM904GMMA25MMA_64x64x16_F32F16F16_SSILNSO_5MajorE0ELSQ_0ELNSO_7ScaleInE1ELSR_1EEEEEENS4_6LayoutINS5_IJNSA_ILi2EEESB_SB_EEENS5_IJSB_NSA_ILi0EEESX_EEEEENS5_IJNS4_10UnderscoreES10_S10_EEEEENS4_13SM90_TMA_LOADENS4_14ComposedLayoutINS4_7SwizzleILi2ELi4ELi3EEENS4_18smem_ptr_flag_bitsILi16EEENSU_INS5_IJNSA_ILi8EEESH_EEENS5_IJSH_SB_EEEEEEEvNS4_8identityES13_S1D_vS1E_EENS_8epilogue10collective6detail29Sm90TmaWarpSpecializedAdapterINS1H_15DefaultEpilogueISJ_SK_SK_NS1G_6thread17LinearCombinationISJ_Li1EffLNS1L_9ScaleType4KindE0ELNS_15FloatRoundStyleE2ESJ_EENS1_15EpilogueDefaultEEEEEvvEEEEvNT_6ParamsE,(.L_x_190 - _ZN7cutlass13device_kernelINS_4gemm6kernel13GemmUniversalIN4cute5tupleIJiiiiEEENS1_10collective13CollectiveMmaINS1_34MainloopSm90TmaGmmaWarpSpecializedILi3ENS5_IJNS4_1CILi1EEESB_SB_EEENS1_35KernelTmaWarpSpecializedCooperativeEEENS5_IJNSA_ILi256EEENSA_ILi64EEENSA_ILi32EEEEEENS_6half_tENS5_IJlSB_lEEESJ_SK_NS4_8TiledMMAINS4_8MMA_AtomIJNS4_4SM904GMMA25MMA_64x64x16_F32F16F16_SSILNSO_5MajorE0ELSQ_0ELNSO_7ScaleInE1ELSR_1EEEEEENS4_6LayoutINS5_IJNSA_ILi2EEESB_SB_EEENS5_IJSB_NSA_ILi0EEESX_EEEEENS5_IJNS4_10UnderscoreES10_S10_EEEEENS4_13SM90_TMA_LOADENS4_14ComposedLayoutINS4_7SwizzleILi2ELi4ELi3EEENS4_18smem_ptr_flag_bitsILi16EEENSU_INS5_IJNSA_ILi8EEESH_EEENS5_IJSH_SB_EEEEEEEvNS4_8identityES13_S1D_vS1E_EENS_8epilogue10collective6detail29Sm90TmaWarpSpecializedAdapterINS1H_15DefaultEpilogueISJ_SK_SK_NS1G_6thread17LinearCombinationISJ_Li1EffLNS1L_9ScaleType4KindE0ELNS_15FloatRoundStyleE2ESJ_EENS1_15EpilogueDefaultEEEEEvvEEEEvNT_6ParamsE)
        .other          _ZN7cutlass13device_kernelINS_4gemm6kernel13GemmUniversalIN4cute5tupleIJiiiiEEENS1_10collective13CollectiveMmaINS1_34MainloopSm90TmaGmmaWarpSpecializedILi3ENS5_IJNS4_1CILi1EEESB_SB_EEENS1_35KernelTmaWarpSpecializedCooperativeEEENS5_IJNSA_ILi256EEENSA_ILi64EEENSA_ILi32EEEEEENS_6half_tENS5_IJlSB_lEEESJ_SK_NS4_8TiledMMAINS4_8MMA_AtomIJNS4_4SM904GMMA25MMA_64x64x16_F32F16F16_SSILNSO_5MajorE0ELSQ_0ELNSO_7ScaleInE1ELSR_1EEEEEENS4_6LayoutINS5_IJNSA_ILi2EEESB_SB_EEENS5_IJSB_NSA_ILi0EEESX_EEEEENS5_IJNS4_10UnderscoreES10_S10_EEEEENS4_13SM90_TMA_LOADENS4_14ComposedLayoutINS4_7SwizzleILi2ELi4ELi3EEENS4_18smem_ptr_flag_bitsILi16EEENSU_INS5_IJNSA_ILi8EEESH_EEENS5_IJSH_SB_EEEEEEEvNS4_8identityES13_S1D_vS1E_EENS_8epilogue10collective6detail29Sm90TmaWarpSpecializedAdapterINS1H_15DefaultEpilogueISJ_SK_SK_NS1G_6thread17LinearCombinationISJ_Li1EffLNS1L_9ScaleType4KindE0ELNS_15FloatRoundStyleE2ESJ_EENS1_15EpilogueDefaultEEEEEvvEEEEvNT_6ParamsE,@"STO_CUDA_ENTRY STV_DEFAULT"
_ZN7cutlass13device_kernelINS_4gemm6kernel13GemmUniversalIN4cute5tupleIJiiiiEEENS1_10collective13CollectiveMmaINS1_34MainloopSm90TmaGmmaWarpSpecializedILi3ENS5_IJNS4_1CILi1EEESB_SB_EEENS1_35KernelTmaWarpSpecializedCooperativeEEENS5_IJNSA_ILi256EEENSA_ILi64EEENSA_ILi32EEEEEENS_6half_tENS5_IJlSB_lEEESJ_SK_NS4_8TiledMMAINS4_8MMA_AtomIJNS4_4SM904GMMA25MMA_64x64x16_F32F16F16_SSILNSO_5MajorE0ELSQ_0ELNSO_7ScaleInE1ELSR_1EEEEEENS4_6LayoutINS5_IJNSA_ILi2EEESB_SB_EEENS5_IJSB_NSA_ILi0EEESX_EEEEENS5_IJNS4_10UnderscoreES10_S10_EEEEENS4_13SM90_TMA_LOADENS4_14ComposedLayoutINS4_7SwizzleILi2ELi4ELi3EEENS4_18smem_ptr_flag_bitsILi16EEENSU_INS5_IJNSA_ILi8EEESH_EEENS5_IJSH_SB_EEEEEEEvNS4_8identityES13_S1D_vS1E_EENS_8epilogue10collective6detail29Sm90TmaWarpSpecializedAdapterINS1H_15DefaultEpilogueISJ_SK_SK_NS1G_6thread17LinearCombinationISJ_Li1EffLNS1L_9ScaleType4KindE0ELNS_15FloatRoundStyleE2ESJ_EENS1_15EpilogueDefaultEEEEEvvEEEEvNT_6ParamsE:
[----:B------:R-:W0:Y:S01]  /*0000*/  LDC R1, c[0x0][0x28] ;  /* 0x00000a00ff017b82 */ /* 0x000e220000000800 */
[----:B------:R-:W1:Y:S01]  /*0010*/  S2R R3, SR_TID.X ;  /* 0x0000000000037919 */ /* 0x000e620000002100 */
[----:B------:R-:W-:Y:S01]  /*0020*/  ELECT P0, URZ, PT ;  /* 0x00000000003f782f */ /* 0x000fe20003800000 */
[----:B------:R-:W-:Y:S01]  /*0030*/  BSSY B0, `(.L_x_0) ;  /* 0x000000f000007945 */ /* 0x000fe20003800000 */
[--C-:B-1----:R-:W-:Y:S02]  /*0040*/  SHF.R.U32.HI R0, RZ, 0x5, R3.reuse ;  /* 0x00000005ff007819 */ /* 0x102fe40000011603 */
[----:B------:R-:W-:-:S03]  /*0050*/  SHF.R.U32.HI R14, RZ, 0x7, R3 ;  /* 0x00000007ff0e7819 */ /* 0x000fc60000011603 */
[----:B------:R-:W1:Y:S04]  /*0060*/  SHFL.IDX PT, R4, R0, RZ, 0x1f ;  /* 0x00001fff00047589 */ /* 0x000e6800000e0000 */
[----:B------:R2:W3:Y:S01]  /*0070*/  SHFL.IDX PT, R10, R14, RZ, 0x1f ;  /* 0x00001fff0e0a7589 */ /* 0x0004e200000e0000 */
[----:B-1----:R-:W-:-:S13]  /*0080*/  ISETP.NE.OR P0, PT, R4, RZ, !P0 ;  /* 0x000000ff0400720c */ /* 0x002fda0004705670 */
[----:B0-23--:R-:W-:Y:S05]  /*0090*/  @P0 BRA `(.L_x_1) ;  /* 0x0000000000200947 */ /* 0x00dfea0003800000 */
[----:B------:R-:W-:Y:S02]  /*00a0*/  ULDC.64 UR4, c[0x0][0x198] ;  /* 0x0000660000047ab9 */ /* 0x000fe40000000a00 */
[----:B------:R-:W-:Y:S02]  /*00b0*/  UIADD3 UR6, UP0, UR4, 0xf0, URZ ;  /* 0x000000f004067890 */ /* 0x000fe4000ff1e03f */
[----:B------:R-:W-:Y:S02]  /*00c0*/  UIADD3 UR4, UP1, UR4, 0x1f0, URZ ;  /* 0x000001f004047890 */ /* 0x000fe4000ff3e03f */
[----:B------:R-:W-:Y:S02]  /*00d0*/  UIADD3.X UR7, URZ, UR5, URZ, UP0, !UPT ;  /* 0x000000053f077290 */ /* 0x000fe400087fe43f */
[----:B------:R-:W-:-:S07]  /*00e0*/  UIADD3.X UR5, URZ, UR5, URZ, UP1, !UPT ;  /* 0x000000053f057290 */ /* 0x000fce0008ffe43f */
[----:B------:R0:W-:Y:S02]  /*00f0*/  UTMACCTL.PF [UR6] ;  /* 0x00000000060079b9 */ /* 0x0001e40008040000 */
[----:B------:R0:W-:Y:S02]  /*0100*/  UTMACCTL.PF [UR4] ;  /* 0x00000000040079b9 */ /* 0x0001e40008040000 */
[----:B0-----:R-:W-:Y:S01]  /*0110*/  NOP ;  /* 0x0000000000007918 */ /* 0x001fe20000000000 */
.L_x_1:
[----:B------:R-:W-:Y:S05]  /*0120*/  BSYNC B0 ;  /* 0x0000000000007941 */ /* 0x000fea0003800000 */
.L_x_0:
[----:B------:R-:W0:Y:S02]  /*0130*/  SHFL.IDX PT, R2, R0, RZ, 0x1f ;  /* 0x00001fff00027589 */ /* 0x000e2400000e0000 */
[----:B0-----:R-:W-:-:S13]  /*0140*/  ISETP.NE.AND P0, PT, R2, RZ, PT ;  /* 0x000000ff0200720c */ /* 0x001fda0003f05270 */
[----:B------:R-:W-:Y:S05]  /*0150*/  @P0 BRA `(.L_x_2) ;  /* 0x0000000000500947 */ /* 0x000fea0003800000 */
[----:B------:R-:W0:Y:S01]  /*0160*/  S2UR UR8, SR_CgaCtaId ;  /* 0x00000000000879c3 */ /* 0x000e220000008800 */
[----:B------:R-:W-:Y:S01]  /*0170*/  UMOV UR4, 0x400 ;  /* 0x0000040000047882 */ /* 0x000fe20000000000 */
[----:B------:R-:W-:Y:S01]  /*0180*/  UMOV UR5, 0x1 ;  /* 0x0000000100057882 */ /* 0x000fe20000000000 */
[----:B------:R-:W-:Y:S01]  /*0190*/  UMOV UR6, 0x100 ;  /* 0x0000010000067882 */ /* 0x000fe20000000000 */
[----:B------:R-:W-:Y:S01]  /*01a0*/  ELECT P0, URZ, PT ;  /* 0x00000000003f782f */ /* 0x000fe20003800000 */
[----:B------:R-:W-:-:S04]  /*01b0*/  UIADD3 UR6, -UR6, 0x100000, URZ ;  /* 0x0010000006067890 */ /* 0x000fc8000fffe13f */
[----:B------:R-:W-:Y:S02]  /*01c0*/  USHF.L.U32 UR7, UR6, 0xb, URZ ;  /* 0x0000000b06077899 */ /* 0x000fe4000800063f */
[----:B------:R-:W-:Y:S02]  /*01d0*/  USHF.L.U32 UR6, UR6, 0x1, URZ ;  /* 0x0000000106067899 */ /* 0x000fe4000800063f */
[----:B0-----:R-:W-:Y:S02]  /*01e0*/  ULEA UR8, UR8, UR4, 0x18 ;  /* 0x0000000408087291 */ /* 0x001fe4000f8ec03f */
[----:B------:R-:W-:-:S04]  /*01f0*/  UIADD3 UR4, -UR5, 0x100000, URZ ;  /* 0x0010000005047890 */ /* 0x000fc8000fffe13f */
[----:B------:R-:W-:Y:S02]  /*0200*/  USHF.L.U32 UR5, UR4, 0xb, URZ ;  /* 0x0000000b04057899 */ /* 0x000fe4000800063f */
[----:B------:R-:W-:Y:S01]  /*0210*/  USHF.L.U32 UR4, UR4, 0x1, URZ ;  /* 0x0000000104047899 */ /* 0x000fe2000800063f */
[----:B------:R-:W0:Y:S11]  /*0220*/  FENCE.VIEW.ASYNC.S ;  /* 0x00000000000073c6 */ /* 0x000e360000000000 */
[----:B0-----:R0:W1:Y:S01]  /*0230*/  SYNCS.EXCH.64 URZ, [UR8], UR4 ;  /* 0x00000004083f75b2 */ /* 0x0010620008000100 */
[----:B------:R0:W2:Y:S01]  /*0240*/  SYNCS.EXCH.64 URZ, [UR8+0x18], UR6 ;  /* 0x00001806083f75b2 */ /* 0x0000a20008000100 */
[----:B------:R0:W3:Y:S01]  /*0250*/  SYNCS.EXCH.64 URZ, [UR8+0x8], UR4 ;  /* 0x00000804083f75b2 */ /* 0x0000e20008000100 */
[----:B------:R0:W4:Y:S01]  /*0260*/  SYNCS.EXCH.64 URZ, [UR8+0x20], UR6 ;  /* 0x00002006083f75b2 */ /* 0x0001220008000100 */
[----:B------:R0:W0:Y:S01]  /*0270*/  SYNCS.EXCH.64 URZ, [UR8+0x10], UR4 ;  /* 0x00001004083f75b2 */ /* 0x0000220008000100 */
[----:B------:R0:W0:Y:S01]  /*0280*/  SYNCS.EXCH.64 URZ, [UR8+0x28], UR6 ;  /* 0x00002806083f75b2 */ /* 0x0000220008000100 */
[----:B------:R-:W-:Y:S01]  /*0290*/  NOP ;  /* 0x0000000000007918 */ /* 0x000fe20000000000 */
.L_x_2:
[----:B------:R-:W5:Y:S01]  /*02a0*/  SHFL.IDX PT, R0, R0, RZ, 0x1f ;  /* 0x00001fff00007589 */ /* 0x000f6200000e0000 */
[----:B------:R-:W1:Y:S01]  /*02b0*/  LDC R2, c[0x0][0x65c] ;  /* 0x00019700ff027b82 */ /* 0x000e620000000800 */
[----:B------:R-:W-:Y:S02]  /*02c0*/  ELECT P0, URZ, PT ;  /* 0x00000000003f782f */ /* 0x000fe40003800000 */
[----:B------:R-:W-:Y:S01]  /*02d0*/  LOP3.LUT R7, R7, 0xfffff7ff, RZ, 0xc0, !PT ;  /* 0xfffff7ff07077812 */ /* 0x000fe200078ec0ff */
[----:B------:R-:W2:Y:S01]  /*02e0*/  S2R R5, SR_CTAID.Y ;  /* 0x0000000000057919 */ /* 0x000ea20000002600 */
[----:B0-----:R-:W-:Y:S01]  /*02f0*/  UMOV UR4, 0x20 ;  /* 0x0000002000047882 */ /* 0x001fe20000000000 */
[----:B------:R-:W-:Y:S01]  /*0300*/  NOP ;  /* 0x0000000000007918 */ /* 0x000fe20000000000 */
[----:B------:R-:W-:Y:S01]  /*0310*/  ISETP.NE.AND P2, PT, R10, RZ, PT ;  /* 0x000000ff0a00720c */ /* 0x000fe20003f45270 */
[----:B------:R-:W0:Y:S01]  /*0320*/  S2R R6, SR_CTAID.X ;  /* 0x0000000000067919 */ /* 0x000e220000002500 */
[----:B------:R-:W-:Y:S01]  /*0330*/  NOP ;  /* 0x0000000000007918 */ /* 0x000fe20000000000 */
[----:B-----5:R-:W-:-:S02]  /*0340*/  ISETP.NE.OR P0, PT, R0, RZ, !P0 ;  /* 0x000000ff0000720c */ /* 0x020fc40004705670 */
[----:B-1----:R-:W-:-:S11]  /*0350*/  ISETP.NE.AND P3, PT, R2, 0x1, PT ;  /* 0x000000010200780c */ /* 0x002fd60003f65270 */
[----:B------:R-:W-:Y:S01]  /*0360*/  VOTEU.ALL UP0, P0 ;  /* 0x00000000003f7886 */ /* 0x000fe20000000000 */
[----:B------:R-:W-:Y:S01]  /*0370*/  VOTEU.ALL UP1, P0 ;  /* 0x00000000003f7886 */ /* 0x000fe20000020000 */
[----:B------:R-:W-:Y:S01]  /*0380*/  @P3 LOP3.LUT R7, R7, 0x800, RZ, 0xfc, !PT ;  /* 0x0000080007073812 */ /* 0x000fe200078efcff */
[----:B------:R-:W0:Y:S01]  /*0390*/  @P3 LDC R17, c[0x0][0x10] ;  /* 0x00000400ff113b82 */ /* 0x000e220000000800 */
[----:B------:R-:W-:Y:S01]  /*03a0*/  SHF.R.S32.HI R7, RZ, 0x1f, R4 ;  /* 0x0000001fff077819 */ /* 0x000fe20000011404 */
[----:B------:R-:W-:Y:S01]  /*03b0*/  @!UP0 UMOV UR6, 0x400 ;  /* 0x0000040000068882 */ /* 0x000fe20000000000 */
[----:B------:R-:W-:-:S04]  /*03c0*/  @!UP0 UIADD3 UR4, -UR4, 0x100000, URZ ;  /* 0x0010000004048890 */ /* 0x000fc8000fffe13f */
[----:B------:R-:W-:Y:S02]  /*03d0*/  @!UP0 USHF.L.U32 UR5, UR4, 0xb, URZ ;  /* 0x0000000b04058899 */ /* 0x000fe4000800063f */
[----:B------:R-:W-:Y:S01]  /*03e0*/  @!UP0 USHF.L.U32 UR4, UR4, 0x1, URZ ;  /* 0x0000000104048899 */ /* 0x000fe2000800063f */
[----:B--2---:R-:W-:Y:S01]  /*03f0*/  @P3 IMAD.MOV.U32 R8, RZ, RZ, R5 ;  /* 0x000000ffff083224 */ /* 0x004fe200078e0005 */
[----:B------:R-:W-:Y:S01]  /*0400*/  LEA.HI R7, R7, R4, RZ, 0x2 ;  /* 0x0000000407077211 */ /* 0x000fe200078f10ff */
[----:B------:R-:W-:Y:S01]  /*0410*/  @P3 IMAD.MOV.U32 R9, RZ, RZ, RZ ;  /* 0x000000ffff093224 */ /* 0x000fe200078e00ff */
[----:B------:R-:W1:Y:S02]  /*0420*/  @!UP0 S2UR UR7, SR_CgaCtaId ;  /* 0x00000000000789c3 */ /* 0x000e640000008800 */
[----:B------:R-:W-:-:S05]  /*0430*/  LOP3.LUT R7, R7, 0xfffffffc, RZ, 0xc0, !PT ;  /* 0xfffffffc07077812 */ /* 0x000fca00078ec0ff */
[----:B------:R-:W-:Y:S01]  /*0440*/  IMAD.IADD R0, R4, 0x1, -R7 ;  /* 0x0000000104007824 */ /* 0x000fe200078e0a07 */
[----:B------:R-:W-:Y:S01]  /*0450*/  LOP3.LUT R4, R3, 0x7f, RZ, 0xc0, !PT ;  /* 0x0000007f03047812 */ /* 0x000fe200078ec0ff */
[----:B------:R-:W2:Y:S01]  /*0460*/  @!P3 LDC R11, c[0x0][0xc] ;  /* 0x00000300ff0bbb82 */ /* 0x000ea20000000800 */
[----:B------:R-:W-:Y:S02]  /*0470*/  IMAD.MOV.U32 R7, RZ, RZ, RZ ;  /* 0x000000ffff077224 */ /* 0x000fe400078e00ff */
[----:B------:R-:W-:Y:S01]  /*0480*/  ISETP.NE.AND P1, PT, R0, 0x3, PT ;  /* 0x000000030000780c */ /* 0x000fe20003f25270 */
[----:B0-----:R-:W-:Y:S01]  /*0490*/  @P3 IMAD.WIDE.U32 R16, R6, R17, R8 ;  /* 0x0000001106103225 */ /* 0x001fe200078e0008 */
[----:B-1----:R-:W-:Y:S01]  /*04a0*/  @!UP0 ULEA UR8, UR7, UR6, 0x18 ;  /* 0x0000000607088291 */ /* 0x002fe2000f8ec03f */
[----:B------:R-:W-:Y:S02]  /*04b0*/  VOTEU.ALL UP0, P0 ;  /* 0x00000000003f7886 */ /* 0x000fe40000000000 */
[----:B------:R-:W-:Y:S01]  /*04c0*/  ULDC UR6, c[0x0][0xc] ;  /* 0x0000030000067ab9 */ /* 0x000fe20000000800 */
[----:B------:R-:W-:Y:S01]  /*04d0*/  ISETP.EQ.OR P0, PT, R0, RZ, !P1 ;  /* 0x000000ff0000720c */ /* 0x000fe20004f02670 */
[----:B------:R-:W-:-:S03]  /*04e0*/  ULDC UR7, c[0x0][0x10] ;  /* 0x0000040000077ab9 */ /* 0x000fc60000000800 */
[C---:B------:R-:W-:Y:S01]  /*04f0*/  ISETP.EQ.AND P0, PT, R10.reuse, RZ, P0 ;  /* 0x000000ff0a00720c */ /* 0x040fe20000702270 */
[----:B------:R-:W-:Y:S02]  /*0500*/  VIADD R10, R10, 0xffffffff ;  /* 0xffffffff0a0a7836 */ /* 0x000fe40000000000 */
[----:B--2---:R-:W-:Y:S01]  /*0510*/  @!P3 IMAD.WIDE.U32 R8, R11, R5, R6 ;  /* 0x000000050b08b225 */ /* 0x004fe200078e0006 */
[----:B------:R-:W0:Y:S02]  /*0520*/  FENCE.VIEW.ASYNC.S ;  /* 0x00000000000073c6 */ /* 0x000e240000000000 */
[----:B0-----:R-:W3:Y:S01]  /*0530*/  @!UP0 SYNCS.EXCH.64 URZ, [UR8+0x40], UR4 ;  /* 0x00004004083f85b2 */ /* 0x001ee20008000100 */
[----:B------:R-:W-:Y:S01]  /*0540*/  SEL R18, RZ, 0x1, !P0 ;  /* 0x00000001ff127807 */ /* 0x000fe20004000000 */
[----:B------:R-:W-:Y:S01]  /*0550*/  @P3 IMAD.MOV.U32 R11, RZ, RZ, RZ ;  /* 0x000000ffff0b3224 */ /* 0x000fe200078e00ff */
[----:B------:R-:W-:Y:S01]  /*0560*/  ISETP.GE.U32.AND P1, PT, R10, 0x2, PT ;  /* 0x000000020a00780c */ /* 0x000fe20003f26070 */
[----:B------:R-:W-:-:S02]  /*0570*/  @!P3 IMAD.MOV.U32 R16, RZ, RZ, R8 ;  /* 0x000000ffff10b224 */ /* 0x000fc400078e0008 */
[----:B------:R-:W-:Y:S01]  /*0580*/  @P3 IMAD.IADD R17, R17, 0x1, R11 ;  /* 0x0000000111113824 */ /* 0x000fe200078e020b */
[----:B------:R-:W-:Y:S01]  /*0590*/  SEL R18, R18, 0x2, P1 ;  /* 0x0000000212127807 */ /* 0x000fe20000800000 */
[----:B------:R-:W-:Y:S01]  /*05a0*/  @!P3 IMAD.MOV.U32 R17, RZ, RZ, R9 ;  /* 0x000000ffff11b224 */ /* 0x000fe200078e0009 */
[----:B------:R0:W3:Y:S01]  /*05b0*/  @!UP1 SYNCS.EXCH.64 URZ, [UR8+0x48], UR4 ;  /* 0x00004804083f95b2 */ /* 0x0000e20008000100 */
[----:B------:R-:W-:Y:S01]  /*05c0*/  NOP ;  /* 0x0000000000007918 */ /* 0x000fe20000000000 */
[----:B0-----:R-:W-:-:S03]  /*05d0*/  UIMAD.WIDE.U32 UR4, UR6, UR7, URZ ;  /* 0x00000007060472a5 */ /* 0x001fc6000f8e003f */
[----:B------:R-:W-:Y:S02]  /*05e0*/  ULDC UR6, c[0x0][0x14] ;  /* 0x0000050000067ab9 */ /* 0x000fe40000000800 */
[----:B------:R-:W-:Y:S02]  /*05f0*/  UIMAD.WIDE.U32 UR36, UR4, UR6, URZ ;  /* 0x00000006042472a5 */ /* 0x000fe4000f8e003f */
[----:B------:R-:W-:-:S04]  /*0600*/  UIMAD UR42, UR5, UR6, URZ ;  /* 0x00000006052a72a4 */ /* 0x000fc8000f8e023f */
[----:B------:R-:W-:Y:S01]  /*0610*/  UIADD3 UR42, UR37, UR42, URZ ;  /* 0x0000002a252a7290 */ /* 0x000fe2000fffe03f */
[----:B---34-:R-:W-:Y:S06]  /*0620*/  BAR.SYNC.DEFER_BLOCKING 0x0 ;  /* 0x0000000000007b1d */ /* 0x018fec0000010000 */
[----:B------:R-:W-:Y:S05]  /*0630*/  @!P2 BRA `(.L_x_3) ;  /* 0x000000680084a947 */ /* 0x000fea0003800000 */
[----:B------:R-:W-:-:S13]  /*0640*/  ISETP.GT.U32.AND P0, PT, R10, 0x1, PT ;  /* 0x000000010a00780c */ /* 0x000fda0003f04070 */
[----:B------:R-:W-:Y:S05]  /*0650*/  @P0 EXIT ;  /* 0x000000000000094d */ /* 0x000fea0003800000 */
[----:B------:R-:W-:Y:S01]  /*0660*/  ULDC.64 UR4, c[0x0][0x650] ;  /* 0x0001940000047ab9 */ /* 0x000fe20000000a00 */
[----:B------:R-:W-:Y:S01]  /*0670*/  PRMT R0, RZ, 0x7610, R0 ;  /* 0x00007610ff007816 */ /* 0x000fe20000000000 */
[----:B------:R-:W-:Y:S01]  /*0680*/  IMAD.MOV.U32 R107, RZ, RZ, -0x1 ;  /* 0xffffffffff6b7424 */ /* 0x000fe200078e00ff */
[----:B------:R-:W-:Y:S01]  /*0690*/  ISETP.GE.U32.AND P0, PT, R16, UR4, PT ;  /* 0x0000000410007c0c */ /* 0x000fe2000bf06070 */
[----:B------:R-:W-:Y:S02]  /*06a0*/  IMAD.MOV.U32 R100, RZ, RZ, -0x1 ;  /* 0xffffffffff647424 */ /* 0x000fe400078e00ff */
[----:B------:R-:W-:Y:S01]  /*06b0*/  IMAD.MOV.U32 R19, RZ, RZ, -0x1 ;  /* 0xffffffffff137424 */ /* 0x000fe200078e00ff */
[----:B------:R-:W-:-:S13]  /*06c0*/  ISETP.GE.U32.AND.EX P0, PT, R17, UR5, PT, P0 ;  /* 0x0000000511007c0c */ /* 0x000fda000bf06100 */
[----:B------:R-:W-:Y:S05]  /*06d0*/  @P0 BRA `(.L_x_4) ;  /* 0x0000000400580947 */ /* 0x000fea0003800000 */
[----:B------:R-:W0:Y:S01]  /*06e0*/  LDC.64 R20, c[0x0][0x628] ;  /* 0x00018a00ff147b82 */ /* 0x000e220000000a00 */
[----:B------:R-:W-:Y:S02]  /*06f0*/  IMAD.MOV.U32 R8, RZ, RZ, R16 ;  /* 0x000000ffff087224 */ /* 0x000fe400078e0010 */
[----:B------:R-:W-:-:S05]  /*0700*/  IMAD.MOV.U32 R9, RZ, RZ, R17 ;  /* 0x000000ffff097224 */ /* 0x000fca00078e0011 */
[----:B------:R-:W1:Y:S08]  /*0710*/  LDC R0, c[0x0][0x630] ;  /* 0x00018c00ff007b82 */ /* 0x000e700000000800 */
[----:B------:R-:W2:Y:S01]  /*0720*/  LDC.64 R22, c[0x0][0x620] ;  /* 0x00018800ff167b82 */ /* 0x000ea20000000a00 */
[----:B0-----:R-:W-:-:S04]  /*0730*/  ISETP.NE.U32.AND P0, PT, R20, RZ, PT ;  /* 0x000000ff1400720c */ /* 0x001fc80003f05070 */
[----:B------:R-:W-:-:S13]  /*0740*/  ISETP.NE.AND.EX P0, PT, R21, RZ, PT, P0 ;  /* 0x000000ff1500720c */ /* 0x000fda0003f05300 */
[----:B-12---:R-:W-:Y:S05]  /*0750*/  @!P0 BRA `(.L_x_5) ;  /* 0x0000000000288947 */ /* 0x006fea0003800000 */
[----:B------:R-:W0:Y:S02]  /*0760*/  LDC R13, c[0x0][0x634] ;  /* 0x00018d00ff0d7b82 */ /* 0x000e240000000800 */
[----:B0-----:R-:W-:-:S05]  /*0770*/  IADD3 R13, P0, R16, R13, RZ ;  /* 0x0000000d100d7210 */ /* 0x001fca0007f1e0ff */
[----:B------:R-:W-:-:S04]  /*0780*/  IMAD.X R15, RZ, RZ, R17, P0 ;  /* 0x000000ffff0f7224 */ /* 0x000fc800000e0611 */
[----:B------:R-:W-:-:S04]  /*0790*/  IMAD.WIDE.U32 R8, R15, R20, RZ ;  /* 0x000000140f087225 */ /* 0x000fc800078e00ff */
[----:B------:R-:W-:-:S04]  /*07a0*/  IMAD.WIDE.U32 R10, P0, R13, R21, R8 ;  /* 0x000000150d0a7225 */ /* 0x000fc80007800008 */
[----:B------:R-:W-:-:S04]  /*07b0*/  IMAD.WIDE.U32 R8, R13, R20, RZ ;  /* 0x000000140d087225 */ /* 0x000fc800078e00ff */
[----:B------:R-:W-:Y:S01]  /*07c0*/  IMAD.X R13, RZ, RZ, RZ, P0 ;  /* 0x000000ffff0d7224 */ /* 0x000fe200000e06ff */
[----:B------:R-:W-:Y:S01]  /*07d0*/  IADD3 RZ, P0, R9, R10, RZ ;  /* 0x0000000a09ff7210 */ /* 0x000fe20007f1e0ff */
[----:B------:R-:W-:-:S04]  /*07e0*/  IMAD.MOV.U32 R12, RZ, RZ, R11 ;  /* 0x000000ffff0c7224 */ /* 0x000fc800078e000b */
[----:B------:R-:W-:-:S08]  /*07f0*/  IMAD.WIDE.U32.X R8, R15, R21, R12, P0 ;  /* 0x000000150f087225 */ /* 0x000fd000000e040c */
.L_x_5:
[-CC-:B------:R-:W-:Y:S01]  /*0800*/  SHF.R.U64 R25, R8, R0.reuse, R9.reuse ;  /* 0x0000000008197219 */ /* 0x180fe20000001209 */
[----:B------:R-:W0:Y:S01]  /*0810*/  LDC R12, c[0x0][0x618] ;  /* 0x00018600ff0c7b82 */ /* 0x000e220000000800 */
[----:B------:R-:W-:Y:S01]  /*0820*/  SHF.R.U32.HI R7, RZ, R0, R9 ;  /* 0x00000000ff077219 */ /* 0x000fe20000011609 */
[----:B------:R-:W-:Y:S01]  /*0830*/  ULDC UR4, c[0x0][0x150] ;  /* 0x0000540000047ab9 */ /* 0x000fe20000000800 */
[----:B------:R-:W-:Y:S02]  /*0840*/  IADD3 R11, P0, RZ, -R25, RZ ;  /* 0x80000019ff0b7210 */ /* 0x000fe40007f1e0ff */
[----:B------:R-:W-:-:S03]  /*0850*/  I2FP.F32.U32 R0, R6 ;  /* 0x0000000600007245 */ /* 0x000fc60000201000 */
[----:B------:R-:W1:Y:S01]  /*0860*/  LDC.64 R30, c[0x0][0x640] ;  /* 0x00019000ff1e7b82 */ /* 0x000e620000000a00 */
[----:B------:R-:W-:Y:S02]  /*0870*/  IMAD.X R13, RZ, RZ, ~R7, P0 ;  /* 0x000000ffff0d7224 */ /* 0x000fe400000e0e07 */
[----:B------:R-:W-:Y:S01]  /*0880*/  FMUL R0, R0, UR4 ;  /* 0x0000000400007c20 */ /* 0x000fe20008400000 */
[----:B------:R-:W-:Y:S01]  /*0890*/  IMAD.WIDE.U32 R8, R11, R22, R16 ;  /* 0x000000160b087225 */ /* 0x000fe200078e0010 */
[----:B------:R-:W-:-:S03]  /*08a0*/  ULDC UR4, c[0x0][0x154] ;  /* 0x0000550000047ab9 */ /* 0x000fc60000000800 */
[----:B------:R-:W-:Y:S01]  /*08b0*/  IMAD R10, R13, R22, RZ ;  /* 0x000000160d0a7224 */ /* 0x000fe200078e02ff */
[----:B------:R-:W2:Y:S01]  /*08c0*/  LDC R7, c[0x0][0x144] ;  /* 0x00005100ff077b82 */ /* 0x000ea20000000800 */
[----:B------:R-:W3:Y:S02]  /*08d0*/  F2I.U32.TRUNC.NTZ R0, R0 ;  /* 0x0000000000007305 */ /* 0x000ee4000020f000 */
[----:B------:R-:W-:-:S04]  /*08e0*/  IMAD R11, R11, R23, R10 ;  /* 0x000000170b0b7224 */ /* 0x000fc800078e020a */
[----:B------:R-:W-:Y:S01]  /*08f0*/  IMAD.IADD R9, R9, 0x1, R11 ;  /* 0x0000000109097824 */ /* 0x000fe200078e020b */
[----:B------:R-:W4:Y:S01]  /*0900*/  LDC R24, c[0x0][0x608] ;  /* 0x00018200ff187b82 */ /* 0x000f220000000800 */
[----:B------:R-:W-:-:S03]  /*0910*/  IMAD.MOV.U32 R11, RZ, RZ, -0x1 ;  /* 0xffffffffff0b7424 */ /* 0x000fc600078e00ff */
[-CC-:B0-----:R-:W-:Y:S02]  /*0920*/  SHF.R.U64 R22, R8, R12.reuse, R9.reuse ;  /* 0x0000000c08167219 */ /* 0x181fe40000001209 */
[----:B------:R-:W-:Y:S02]  /*0930*/  I2FP.F32.U32 R8, R5 ;  /* 0x0000000500087245 */ /* 0x000fe40000201000 */
[----:B------:R-:W0:Y:S01]  /*0940*/  LDC R28, c[0x0][0x658] ;  /* 0x00019600ff1c7b82 */ /* 0x000e220000000800 */
[----:B-1----:R-:W-:Y:S01]  /*0950*/  ISETP.NE.U32.AND P0, PT, R30, RZ, PT ;  /* 0x000000ff1e00720c */ /* 0x002fe20003f05070 */
[----:B---3--:R-:W-:Y:S02]  /*0960*/  IMAD.MOV R10, RZ, RZ, -R0 ;  /* 0x000000ffff0a7224 */ /* 0x008fe400078e0a00 */
[----:B------:R-:W-:Y:S01]  /*0970*/  FMUL R8, R8, UR4 ;  /* 0x0000000408087c20 */ /* 0x000fe20008400000 */
[----:B------:R-:W-:Y:S02]  /*0980*/  SHF.R.U32.HI R9, RZ, R12, R9 ;  /* 0x0000000cff097219 */ /* 0x000fe40000011609 */
[----:B------:R-:W-:Y:S01]  /*0990*/  ISETP.NE.AND.EX P0, PT, R31, RZ, PT, P0 ;  /* 0x000000ff1f00720c */ /* 0x000fe20003f05300 */
[----:B------:R1:W3:Y:S01]  /*09a0*/  F2I.U32.TRUNC.NTZ R15, R8 ;  /* 0x00000008000f7305 */ /* 0x0002e2000020f000 */
[----:B------:R-:W1:Y:S01]  /*09b0*/  LDC R20, c[0x0][0x148] ;  /* 0x00005200ff147b82 */ /* 0x000e620000000800 */
[----:B--2---:R-:W-:-:S07]  /*09c0*/  IMAD R0, R7, R10, R6 ;  /* 0x0000000a07007224 */ /* 0x004fce00078e0206 */
[----:B------:R-:W2:Y:S01]  /*09d0*/  LDC R26, c[0x0][0x600] ;  /* 0x00018000ff1a7b82 */ /* 0x000ea20000000800 */
[-CC-:B----4-:R-:W-:Y:S02]  /*09e0*/  SHF.R.U64 R32, R22, R24.reuse, R9.reuse ;  /* 0x0000001816207219 */ /* 0x190fe40000001209 */
[----:B------:R-:W-:Y:S01]  /*09f0*/  SHF.R.U32.HI R7, RZ, R24, R9 ;  /* 0x00000018ff077219 */ /* 0x000fe20000011609 */
[----:B------:R-:W-:-:S04]  /*0a00*/  IMAD.MOV.U32 R9, RZ, RZ, 0x1 ;  /* 0x00000001ff097424 */ /* 0x000fc800078e00ff */
[----:B------:R-:W4:Y:S01]  /*0a10*/  LDC R21, c[0x0][0x648] ;  /* 0x00019200ff157b82 */ /* 0x000f220000000800 */
[-C--:B0-----:R-:W-:Y:S02]  /*0a20*/  SHF.L.U32 R6, R11, R28.reuse, RZ ;  /* 0x0000001c0b067219 */ /* 0x081fe400000006ff */
[--C-:B------:R-:W-:Y:S02]  /*0a30*/  SHF.R.U64 R24, R32, R28, R7.reuse ;  /* 0x0000001c20187219 */ /* 0x100fe40000001207 */
[----:B------:R-:W-:Y:S02]  /*0a40*/  LOP3.LUT R13, RZ, R6, RZ, 0x33, !PT ;  /* 0x00000006ff0d7212 */ /* 0x000fe400078e33ff */
[-C--:B------:R-:W-:Y:S01]  /*0a50*/  SHF.R.U32.HI R7, RZ, R28.reuse, R7 ;  /* 0x0000001cff077219 */ /* 0x080fe20000011607 */
[----:B------:R-:W0:Y:S01]  /*0a60*/  LDC R23, c[0x0][0x638] ;  /* 0x00018e00ff177b82 */ /* 0x000e220000000800 */
[----:B------:R-:W-:Y:S01]  /*0a70*/  SHF.L.U32 R12, R9, R28, RZ ;  /* 0x0000001c090c7219 */ /* 0x000fe200000006ff */
[----:B------:R-:W-:-:S06]  /*0a80*/  IMAD.MOV.U32 R6, RZ, RZ, R24 ;  /* 0x000000ffff067224 */ /* 0x000fcc00078e0018 */
[----:B------:R-:W0:Y:S01]  /*0a90*/  LDC R107, c[0x0][0x610] ;  /* 0x00018400ff6b7b82 */ /* 0x000e220000000800 */
[----:B-1-3--:R-:W-:Y:S05]  /*0aa0*/  @!P0 BRA `(.L_x_6) ;  /* 0x0000000000288947 */ /* 0x00afea0003800000 */
[----:B------:R-:W1:Y:S02]  /*0ab0*/  LDC R11, c[0x0][0x64c] ;  /* 0x00019300ff0b7b82 */ /* 0x000e640000000800 */
[----:B-1----:R-:W-:-:S05]  /*0ac0*/  IADD3 R11, P0, R24, R11, RZ ;  /* 0x0000000b180b7210 */ /* 0x002fca0007f1e0ff */
        /* <DEDUP_REMOVED lines=8> */
.L_x_6:
[----:B----4-:R-:W-:Y:S01]  /*0b50*/  SHF.R.U64 R6, R6, R21, R7 ;  /* 0x0000001506067219 */ /* 0x010fe20000001207 */
[----:B--2---:R-:W-:Y:S01]  /*0b60*/  VIADD R7, R26, 0xffffffff ;  /* 0xffffffff1a077836 */ /* 0x004fe20000000000 */
[----:B------:R-:W-:Y:S01]  /*0b70*/  LOP3.LUT R13, R32, R13, RZ, 0xc0, !PT ;  /* 0x0000000d200d7212 */ /* 0x000fe200078ec0ff */
[----:B------:R-:W-:Y:S02]  /*0b80*/  IMAD.MOV R15, RZ, RZ, -R15 ;  /* 0x000000ffff0f7224 */ /* 0x000fe400078e0a0f */
[----:B------:R-:W-:Y:S02]  /*0b90*/  IMAD.MOV R8, RZ, RZ, -R6 ;  /* 0x000000ffff087224 */ /* 0x000fe400078e0a06 */
[----:B------:R-:W-:Y:S01]  /*0ba0*/  IMAD R13, R12, R6, R13 ;  /* 0x000000060c0d7224 */ /* 0x000fe200078e020d */
[----:B------:R-:W-:Y:S01]  /*0bb0*/  LOP3.LUT R6, R22, R7, RZ, 0xc0, !PT ;  /* 0x0000000716067212 */ /* 0x000fe200078ec0ff */
[----:B------:R-:W-:Y:S02]  /*0bc0*/  @P3 IMAD R0, R20, R15, R5 ;  /* 0x0000000f14003224 */ /* 0x000fe400078e0205 */
[----:B0-----:R-:W-:-:S02]  /*0bd0*/  IMAD R5, R8, R23, R24 ;  /* 0x0000001708057224 */ /* 0x001fc400078e0218 */
[----:B------:R-:W-:Y:S02]  /*0be0*/  IMAD R107, R13, R107, R0 ;  /* 0x0000006b0d6b7224 */ /* 0x000fe400078e0200 */
[----:B------:R-:W-:Y:S02]  /*0bf0*/  IMAD R6, R5, R26, R6 ;  /* 0x0000001a05067224 */ /* 0x000fe400078e0206 */
[----:B------:R-:W-:Y:S02]  /*0c00*/  IMAD.MOV.U32 R0, RZ, RZ, 0x1 ;  /* 0x00000001ff007424 */ /* 0x000fe400078e00ff */
[----:B------:R-:W-:Y:S01]  /*0c10*/  IMAD.MOV.U32 R19, RZ, RZ, R25 ;  /* 0x000000ffff137224 */ /* 0x000fe200078e0019 */
[----:B------:R-:W-:Y:S02]  /*0c20*/  SEL R100, R6, R107, !P3 ;  /* 0x0000006b06647207 */ /* 0x000fe40005800000 */
[----:B------:R-:W-:-:S07]  /*0c30*/  SEL R107, R107, R6, !P3 ;  /* 0x000000066b6b7207 */ /* 0x000fce0005800000 */
.L_x_4:
[----:B------:R-:W-:-:S08]  /*0c40*/  NOP ;  /* 0x0000000000007918 */ /* 0x000fd00000000000 */
[----:B------:R-:W0:Y:S02]  /*0c50*/  USETMAXREG.TRY_ALLOC.CTAPOOL UP0, 0xe8 ;  /* 0x000000e8000079c8 */ /* 0x000e240008000600 */
[----:B0-----:R-:W-:-:S13]  /*0c60*/  PLOP3.LUT P0, PT, PT, PT, UP0, 0x80, 0x0 ;  /* 0x000000000000781c */ /* 0x001fda0003f0f008 */
[----:B------:R-:W-:Y:S05]  /*0c70*/  @!P0 BRA `(.L_x_4) ;  /* 0xfffffffc00f08947 */ /* 0x000fea000383ffff */
[----:B------:R-:W-:Y:S01]  /*0c80*/  ULDC.64 UR4, c[0x0][0x598] ;  /* 0x0001660000047ab9 */ /* 0x000fe20000000a00 */
[----:B------:R-:W-:Y:S01]  /*0c90*/  ULDC.64 UR38, c[0x0][0x208] ;  /* 0x0000820000267ab9 */ /* 0x000fe20000000a00 */
[----:B------:R-:W-:-:S04]  /*0ca0*/  ISETP.NE.U32.AND P0, PT, RZ, UR4, PT ;  /* 0x00000004ff007c0c */ /* 0x000fc8000bf05070 */
[----:B------:R-:W-:-:S13]  /*0cb0*/  ISETP.NE.AND.EX P0, PT, RZ, UR5, PT, P0 ;  /* 0x00000005ff007c0c */ /* 0x000fda000bf05300 */
[----:B------:R-:W-:Y:S05]  /*0cc0*/  @!P0 BRA `(.L_x_7) ;  /* 0x00000000001c8947 */ /* 0x000fea0003800000 */
[----:B------:R-:W0:Y:S02]  /*0cd0*/  LDC.64 R6, c[0x0][0x598] ;  /* 0x00016600ff067b82 */ /* 0x000e240000000a00 */
[----:B0-----:R-:W2:Y:S02]  /*0ce0*/  LDG.E.64 R6, desc[UR38][R6.64] ;  /* 0x0000002606067981 */ /* 0x001ea4000c1e1b00 */
[----:B--2---:R-:W-:-:S04]  /*0cf0*/  ISETP.NE.U32.AND P0, PT, R6, RZ, PT ;  /* 0x000000ff0600720c */ /* 0x004fc80003f05070 */
[----:B------:R-:W-:-:S13]  /*0d00*/  ISETP.NE.AND.EX P0, PT, R7, RZ, PT, P0 ;  /* 0x000000ff0700720c */ /* 0x000fda0003f05300 */
[----:B------:R-:W-:Y:S05]  /*0d10*/  @!P0 BRA `(.L_x_7) ;  /* 0x0000000000088947 */ /* 0x000fea0003800000 */
[----:B------:R0:W5:Y:S01]  /*0d20*/  LD.E R88, desc[UR38][R6.64] ;  /* 0x0000002606587980 */ /* 0x000162000c101900 */
[----:B------:R-:W-:Y:S05]  /*0d30*/  BRA `(.L_x_8) ;  /* 0x0000000000247947 */ /* 0x000fea0003800000 */
.L_x_7:
[----:B------:R-:W-:Y:S02]  /*0d40*/  ULDC.64 UR4, c[0x0][0x588] ;  /* 0x0001620000047ab9 */ /* 0x000fe40000000a00 */
[----:B------:R-:W-:-:S04]  /*0d50*/  ISETP.NE.U32.AND P0, PT, RZ, UR4, PT ;  /* 0x00000004ff007c0c */ /* 0x000fc8000bf05070 */
[----:B------:R-:W-:-:S13]  /*0d60*/  ISETP.NE.AND.EX P0, PT, RZ, UR5, PT, P0 ;  /* 0x00000005ff007c0c */ /* 0x000fda000bf05300 */
[----:B------:R-:W-:Y:S05]  /*0d70*/  @!P0 BRA `(.L_x_9) ;  /* 0x00000000000c8947 */ /* 0x000fea0003800000 */
[----:B------:R-:W0:Y:S02]  /*0d80*/  LDC.64 R88, c[0x0][0x588] ;  /* 0x00016200ff587b82 */ /* 0x000e240000000a00 */
[----:B0-----:R1:W5:Y:S01]  /*0d90*/  LDG.E R88, desc[UR38][R88.64] ;  /* 0x0000002658587981 */ /* 0x001362000c1e1900 */
[----:B------:R-:W-:Y:S05]  /*0da0*/  BRA `(.L_x_8) ;  /* 0x0000000000087947 */ /* 0x000fea0003800000 */
.L_x_9:
[----:B------:R-:W-:Y:S02]  /*0db0*/  ULDC UR4, c[0x0][0x580] ;  /* 0x0001600000047ab9 */ /* 0x000fe40000000800 */
[----:B------:R-:W-:-:S07]  /*0dc0*/  IMAD.U32 R88, RZ, RZ, UR4 ;  /* 0x00000004ff587e24 */ /* 0x000fce000f8e00ff */
.L_x_8:
[----:B------:R-:W-:Y:S02]  /*0dd0*/  ULDC.64 UR4, c[0x0][0x5a0] ;  /* 0x0001680000047ab9 */ /* 0x000fe40000000a00 */
[----:B------:R-:W-:-:S04]  /*0de0*/  ISETP.NE.U32.AND P0, PT, RZ, UR4, PT ;  /* 0x00000004ff007c0c */ /* 0x000fc8000bf05070 */
[----:B------:R-:W-:-:S13]  /*0df0*/  ISETP.NE.AND.EX P0, PT, RZ, UR5, PT, P0 ;  /* 0x00000005ff007c0c */ /* 0x000fda000bf05300 */
[----:B------:R-:W-:Y:S05]  /*0e00*/  @!P0 BRA `(.L_x_10) ;  /* 0x00000000001c8947 */ /* 0x000fea0003800000 */
[----:B0-----:R-:W0:Y:S02]  /*0e10*/  LDC.64 R6, c[0x0][0x5a0] ;  /* 0x00016800ff067b82 */ /* 0x001e240000000a00 */
[----:B0-----:R-:W2:Y:S02]  /*0e20*/  LDG.E.64 R6, desc[UR38][R6.64] ;  /* 0x0000002606067981 */ /* 0x001ea4000c1e1b00 */
[----:B--2---:R-:W-:-:S04]  /*0e30*/  ISETP.NE.U32.AND P0, PT, R6, RZ, PT ;  /* 0x000000ff0600720c */ /* 0x004fc80003f05070 */
[----:B------:R-:W-:-:S13]  /*0e40*/  ISETP.NE.AND.EX P0, PT, R7, RZ, PT, P0 ;  /* 0x000000ff0700720c */ /* 0x000fda0003f05300 */
[----:B------:R-:W-:Y:S05]  /*0e50*/  @!P0 BRA `(.L_x_10) ;  /* 0x0000000000088947 */ /* 0x000fea0003800000 */
[----:B-1----:R0:W5:Y:S01]  /*0e60*/  LD.E R89, desc[UR38][R6.64] ;  /* 0x0000002606597980 */ /* 0x002162000c101900 */
[----:B------:R-:W-:Y:S05]  /*0e70*/  BRA `(.L_x_11) ;  /* 0x0000000000247947 */ /* 0x000fea0003800000 */
.L_x_10:
[----:B------:R-:W-:Y:S02]  /*0e80*/  ULDC.64 UR4, c[0x0][0x590] ;  /* 0x0001640000047ab9 */ /* 0x000fe40000000a00 */
[----:B------:R-:W-:-:S04]  /*0e90*/  ISETP.NE.U32.AND P0, PT, RZ, UR4, PT ;  /* 0x00000004ff007c0c */ /* 0x000fc8000bf05070 */
[----:B------:R-:W-:-:S13]  /*0ea0*/  ISETP.NE.AND.EX P0, PT, RZ, UR5, PT, P0 ;  /* 0x00000005ff007c0c */ /* 0x000fda000bf05300 */
[----:B------:R-:W-:Y:S05]  /*0eb0*/  @!P0 BRA `(.L_x_12) ;  /* 0x00000000000c8947 */ /* 0x000fea0003800000 */
[----:B0-----:R-:W1:Y:S02]  /*0ec0*/  LDC.64 R6, c[0x0][0x590] ;  /* 0x00016400ff067b82 */ /* 0x001e640000000a00 */
[----:B-1----:R1:W5:Y:S01]  /*0ed0*/  LDG.E R89, desc[UR38][R6.64] ;  /* 0x0000002606597981 */ /* 0x002362000c1e1900 */
[----:B------:R-:W-:Y:S05]  /*0ee0*/  BRA `(.L_x_11) ;  /* 0x0000000000087947 */ /* 0x000fea0003800000 */
.L_x_12:
[----:B------:R-:W-:Y:S02]  /*0ef0*/  ULDC UR4, c[0x0][0x584] ;  /* 0x0001610000047ab9 */ /* 0x000fe40000000800 */
[----:B-1----:R-:W-:-:S07]  /*0f00*/  IMAD.U32 R89, RZ, RZ, UR4 ;  /* 0x00000004ff597e24 */ /* 0x002fce000f8e00ff */
.L_x_11:
[----:B------:R-:W-:-:S13]  /*0f10*/  LOP3.LUT P0, RZ, R0, 0xff, RZ, 0xc0, !PT ;  /* 0x000000ff00ff7812 */ /* 0x000fda000780c0ff */
[----:B------:R-:W-:Y:S05]  /*0f20*/  @!P0 EXIT ;  /* 0x000000000000894d */ /* 0x000fea0003800000 */
[----:B------:R-:W2:Y:S01]  /*0f30*/  LDC R91, c[0x0][0x658] ;  /* 0x00019600ff5b7b82 */ /* 0x000ea20000000800 */
[----:B------:R-:W-:Y:S01]  /*0f40*/  ULDC.64 UR6, c[0x0][0x288] ;  /* 0x0000a20000067ab9 */ /* 0x000fe20000000a00 */
[----:B------:R-:W-:Y:S01]  /*0f50*/  LOP3.LUT R14, R14, 0x1, RZ, 0xc0, !PT ;  /* 0x000000010e0e7812 */ /* 0x000fe200078ec0ff */
[----:B------:R-:W-:Y:S01]  /*0f60*/  UIADD3 UR4, UR7, 0x1f, URZ ;  /* 0x0000001f07047890 */ /* 0x000fe2000fffe03f */
[----:B------:R-:W-:Y:S01]  /*0f70*/  SHF.R.U32.HI R0, RZ, 0x2, R3 ;  /* 0x00000002ff007819 */ /* 0x000fe20000011603 */
[----:B------:R-:W-:Y:S01]  /*0f80*/  IMAD.U32 R5, RZ, RZ, UR6 ;  /* 0x00000006ff057e24 */ /* 0x000fe2000f8e00ff */
[----:B------:R-:W-:Y:S01]  /*0f90*/  SHF.R.U32.HI R4, RZ, 0x1, R4 ;  /* 0x00000001ff047819 */ /* 0x000fe20000011604 */
[----:B------:R-:W-:Y:S01]  /*0fa0*/  USHF.R.S32.HI UR5, URZ, 0x1f, UR4 ;  /* 0x0000001f3f057899 */ /* 0x000fe20008011404 */
[----:B------:R-:W3:Y:S01]  /*0fb0*/  LDC.64 R94, c[0x0][0x5c8] ;  /* 0x00017200ff5e7b82 */ /* 0x000ee20000000a00 */
[----:B------:R-:W-:Y:S01]  /*0fc0*/  LOP3.LUT R90, R3, 0x3, RZ, 0xc0, !PT ;  /* 0x00000003035a7812 */ /* 0x000fe200078ec0ff */
[----:B01----:R-:W-:Y:S01]  /*0fd0*/  IMAD.SHL.U32 R7, R14, 0x40, RZ ;  /* 0x000000400e077824 */ /* 0x003fe200078e00ff */
[----:B------:R-:W-:Y:S01]  /*0fe0*/  LOP3.LUT R0, R0, 0x7, RZ, 0xc0, !PT ;  /* 0x0000000700007812 */ /* 0x000fe200078ec0ff */
[----:B------:R-:W-:Y:S01]  /*0ff0*/  ULEA.HI UR5, UR5, UR4, URZ, 0x5 ;  /* 0x0000000405057291 */ /* 0x000fe2000f8f283f */
[----:B------:R-:W-:Y:S01]  /*1000*/  LOP3.LUT R23, R4, 0x30, RZ, 0xc0, !PT ;  /* 0x0000003004177812 */ /* 0x000fe200078ec0ff */
[----:B------:R-:W-:Y:S01]  /*1010*/  IMAD R90, R90, -0x2, R5 ;  /* 0xfffffffe5a5a7824 */ /* 0x000fe200078e0205 */
[--C-:B------:R-:W-:Y:S01]  /*1020*/  LOP3.LUT R22, R7, 0x40, R0.reuse, 0xe2, !PT ;  /* 0x0000004007167812 */ /* 0x100fe200078ee200 */
[----:B------:R-:W-:Y:S01]  /*1030*/  USHF.R.S32.HI UR43, URZ, 0x5, UR5 ;  /* 0x000000053f2b7899 */ /* 0x000fe20008011405 */
[----:B------:R-:W-:Y:S01]  /*1040*/  IADD3 R5, RZ, -R23, -R0 ;  /* 0x80000017ff057210 */ /* 0x000fe20007ffe800 */
[----:B------:R-:W-:Y:S01]  /*1050*/  IMAD.MOV.U32 R0, RZ, RZ, -0x1 ;  /* 0xffffffffff007424 */ /* 0x000fe200078e00ff */
[C---:B------:R-:W-:Y:S01]  /*1060*/  LOP3.LUT R97, R3.reuse, 0x80, RZ, 0xc0, !PT ;  /* 0x0000008003617812 */ /* 0x040fe200078ec0ff */
[----:B------:R-:W-:Y:S01]  /*1070*/  IMAD.MOV.U32 R4, RZ, RZ, 0x1 ;  /* 0x00000001ff047424 */ /* 0x000fe200078e00ff */
[----:B------:R-:W-:Y:S01]  /*1080*/  UISETP.LT.AND UP0, UPT, UR43, 0x1, UPT ;  /* 0x000000012b00788c */ /* 0x000fe2000bf01270 */
[----:B------:R-:W-:Y:S01]  /*1090*/  IMAD R5, R14, -0x40, R5 ;  /* 0xffffffc00e057824 */ /* 0x000fe200078e0205 */
[----:B------:R-:W-:Y:S01]  /*10a0*/  ULDC UR4, c[0x0][0x284] ;  /* 0x0000a10000047ab9 */ /* 0x000fe20000000800 */
[----:B--2---:R-:W-:Y:S01]  /*10b0*/  SHF.L.U32 R0, R0, R91, RZ ;  /* 0x0000005b00007219 */ /* 0x004fe200000006ff */
[----:B------:R-:W-:Y:S01]  /*10c0*/  USEL UR44, UR43, 0x1, UP0 ;  /* 0x000000012b2c7887 */ /* 0x000fe20008000000 */
[----:B------:R-:W-:Y:S01]  /*10d0*/  LOP3.LUT R22, R22, R23, RZ, 0xfc, !PT ;  /* 0x0000001716167212 */ /* 0x000fe200078efcff */
[----:B------:R-:W-:Y:S01]  /*10e0*/  IMAD.SHL.U32 R96, R3, 0x2, RZ ;  /* 0x0000000203607824 */ /* 0x000fe200078e00ff */
[----:B------:R-:W-:Y:S01]  /*10f0*/  SHF.L.U32 R91, R4, R91, RZ ;  /* 0x0000005b045b7219 */ /* 0x000fe200000006ff */
[----:B------:R-:W-:Y:S01]  /*1100*/  VIADD R99, R5, UR4 ;  /* 0x0000000405637c36 */ /* 0x000fe20008000000 */
[----:B------:R-:W-:Y:S01]  /*1110*/  LOP3.LUT R112, R18, 0x1, RZ, 0xfc, !PT ;  /* 0x0000000112707812 */ /* 0x000fe200078efcff */
[----:B------:R-:W-:Y:S01]  /*1120*/  IMAD.MOV.U32 R23, RZ, RZ, RZ ;  /* 0x000000ffff177224 */ /* 0x000fe200078e00ff */
[C-C-:B---3--:R-:W-:Y:S01]  /*1130*/  SHF.L.U64.HI R92, R94.reuse, 0x7, R95.reuse ;  /* 0x000000075e5c7819 */ /* 0x148fe2000001025f */
[----:B------:R-:W-:Y:S01]  /*1140*/  UIADD3 UR44, UR43, -UR44, URZ ;  /* 0x8000002c2b2c7290 */ /* 0x000fe2000fffe03f */
[C---:B------:R-:W-:Y:S01]  /*1150*/  SHF.L.U64.HI R93, R94.reuse, 0x3, R95 ;  /* 0x000000035e5d7819 */ /* 0x040fe2000001025f */
[C---:B------:R-:W-:Y:S01]  /*1160*/  IMAD.SHL.U32 R95, R94.reuse, 0x80, RZ ;  /* 0x000000805e5f7824 */ /* 0x040fe200078e00ff */
[----:B------:R-:W-:Y:S01]  /*1170*/  SHF.R.U32.HI R97, RZ, 0x7, R97 ;  /* 0x00000007ff617819 */ /* 0x000fe20000011661 */
[----:B------:R-:W-:Y:S01]  /*1180*/  IMAD.SHL.U32 R94, R94, 0x8, RZ ;  /* 0x000000085e5e7824 */ /* 0x000fe200078e00ff */
[----:B------:R-:W-:Y:S01]  /*1190*/  LOP3.LUT R98, RZ, R0, RZ, 0x33, !PT ;  /* 0x00000000ff627212 */ /* 0x000fe200078e33ff */
[----:B------:R-:W-:Y:S01]  /*11a0*/  UMOV UR40, URZ ;  /* 0x0000003f00287c82 */ /* 0x000fe20008000000 */
[----:B------:R-:W-:-:S05]  /*11b0*/  UMOV UR41, URZ ;  /* 0x0000003f00297c82 */ /* 0x000fca0008000000 */
.L_x_156:
[----:B0-----:R-:W0:Y:S01]  /*11c0*/  SHFL.IDX PT, R0, R97, RZ, 0x1f ;  /* 0x00001fff61007589 */ /* 0x001e2200000e0000 */
[----:B-1----:R-:W1:Y:S01]  /*11d0*/  S2UR UR7, SR_CgaCtaId ;  /* 0x00000000000779c3 */ /* 0x002e620000008800 */
[----:B------:R-:W-:Y:S01]  /*11e0*/  UMOV UR6, 0x400 ;  /* 0x0000040000067882 */ /* 0x000fe20000000000 */
[----:B0-----:R-:W-:Y:S01]  /*11f0*/  R2UR UR4, R0 ;  /* 0x00000000000472ca */ /* 0x001fe200000e0000 */
[----:B-1----:R-:W-:-:S12]  /*1200*/  ULEA UR46, UR7, UR6, 0x18 ;  /* 0x00000006072e7291 */ /* 0x002fd8000f8ec03f */
[----:B------:R-:W-:-:S04]  /*1210*/  ULEA.HI UR5, UR4, UR4, URZ, 0x1 ;  /* 0x0000000404057291 */ /* 0x000fc8000f8f083f */
[----:B------:R-:W-:-:S04]  /*1220*/  ULOP3.LUT UR5, UR5, 0xffffe, URZ, 0xc0, !UPT ;  /* 0x000ffffe05057892 */ /* 0x000fc8000f8ec03f */
[----:B------:R-:W-:-:S03]  /*1230*/  UIADD3 UR5, UR4, -UR5, URZ ;  /* 0x8000000504057290 */ /* 0x000fc6000fffe03f */
[----:B------:R-:W-:Y:S01]  /*1240*/  ULDC UR4, c[0x0][0x28c] ;  /* 0x0000a30000047ab9 */ /* 0x000fe20000000800 */
[----:B------:R-:W-:Y:S01]  /*1250*/  ULEA UR5, UR5, UR46, 0xc ;  /* 0x0000002e05057291 */ /* 0x000fe2000f8e603f */
[----:B------:R-:W-:-:S03]  /*1260*/  ISETP.LT.AND P0, PT, RZ, UR4, PT ;  /* 0x00000004ff007c0c */ /* 0x000fc6000bf01270 */
[----:B------:R-:W-:-:S04]  /*1270*/  UIADD3 UR5, UR5, 0x100, URZ ;  /* 0x0000010005057890 */ /* 0x000fc8000fffe03f */
[----:B------:R-:W-:-:S04]  /*1280*/  USHF.R.U32.HI UR5, URZ, 0x4, UR5 ;  /* 0x000000043f057899 */ /* 0x000fc80008011605 */
[----:B------:R-:W-:-:S04]  /*1290*/  ULOP3.LUT UR5, UR5, 0x3fff, URZ, 0xc0, !UPT ;  /* 0x00003fff05057892 */ /* 0x000fc8000f8ec03f */
[----:B------:R-:W-:Y:S01]  /*12a0*/  ULOP3.LUT UR45, UR5, 0x10000, URZ, 0xfc, !UPT ;  /* 0x00010000052d7892 */ /* 0x000fe2000f8efc3f */
[----:B--2345:R-:W-:Y:S11]  /*12b0*/  @P0 BRA `(.L_x_13) ;  /* 0x0000000000400947 */ /* 0x03cff60003800000 */
[----:B------:R-:W-:Y:S01]  /*12c0*/  MOV R0, 0x0 ;  /* 0x0000000000007802 */ /* 0x000fe20000000f00 */
[----:B------:R-:W-:Y:S01]  /*12d0*/  ULDC.64 UR4, c[0x4][0x68] ;  /* 0x01001a0000047ab9 */ /* 0x000fe20000000a00 */
[----:B------:R-:W-:Y:S01]  /*12e0*/  ULDC.64 UR6, c[0x4][0x8] ;  /* 0x0100020000067ab9 */ /* 0x000fe20000000a00 */
[----:B------:R-:W-:Y:S01]  /*12f0*/  IMAD.U32 R4, RZ, RZ, UR4 ;  /* 0x00000004ff047e24 */ /* 0x000fe2000f8e00ff */
[----:B------:R0:W1:Y:S01]  /*1300*/  LDC.64 R14, c[0x4][R0] ;  /* 0x01000000000e7b82 */ /* 0x0000620000000a00 */
[----:B------:R-:W-:Y:S01]  /*1310*/  IMAD.U32 R5, RZ, RZ, UR5 ;  /* 0x00000005ff057e24 */ /* 0x000fe2000f8e00ff */
[----:B------:R-:W-:Y:S01]  /*1320*/  ULDC.64 UR4, c[0x4][0x70] ;  /* 0x01001c0000047ab9 */ /* 0x000fe20000000a00 */
[----:B------:R-:W-:Y:S02]  /*1330*/  IMAD.U32 R10, RZ, RZ, UR6 ;  /* 0x00000006ff0a7e24 */ /* 0x000fe4000f8e00ff */
[----:B------:R-:W-:Y:S02]  /*1340*/  IMAD.U32 R6, RZ, RZ, UR4 ;  /* 0x00000004ff067e24 */ /* 0x000fe4000f8e00ff */
[----:B------:R-:W-:-:S02]  /*1350*/  IMAD.U32 R7, RZ, RZ, UR5 ;  /* 0x00000005ff077e24 */ /* 0x000fc4000f8e00ff */
[----:B------:R-:W-:Y:S02]  /*1360*/  IMAD.U32 R11, RZ, RZ, UR7 ;  /* 0x00000007ff0b7e24 */ /* 0x000fe4000f8e00ff */
[----:B------:R-:W-:Y:S02]  /*1370*/  IMAD.MOV.U32 R8, RZ, RZ, 0x1e1 ;  /* 0x000001e1ff087424 */ /* 0x000fe400078e00ff */
[----:B------:R-:W-:Y:S02]  /*1380*/  IMAD.MOV.U32 R12, RZ, RZ, 0x1 ;  /* 0x00000001ff0c7424 */ /* 0x000fe400078e00ff */
[----:B0-----:R-:W-:-:S07]  /*1390*/  IMAD.MOV.U32 R13, RZ, RZ, RZ ;  /* 0x000000ffff0d7224 */ /* 0x001fce00078e00ff */
[----:B------:R-:W-:-:S07]  /*13a0*/  LEPC R20, `(.L_x_13) ;  /* 0x000000001014794e */ /* 0x000fce0000000000 */
[----:B-1---5:R-:W-:Y:S05]  /*13b0*/  CALL.ABS.NOINC R14 ;  /* 0x000000000e007343 */ /* 0x022fea0003c00000 */
.L_x_13:
[----:B------:R-:W-:-:S13]  /*13c0*/  ISETP.NE.AND P0, PT, R112, 0x3, PT ;  /* 0x000000037000780c */ /* 0x000fda0003f05270 */
[----:B------:R-:W-:Y:S05]  /*13d0*/  @!P0 BRA `(.L_x_14) ;  /* 0x0000000000048947 */ /* 0x000fea0003800000 */
[----:B------:R-:W-:Y:S01]  /*13e0*/  BPT.TRAP 0x1 ;  /* 0x000000040000795c */ /* 0x000fe20000300000 */
.L_x_14:
[----:B------:R-:W-:Y:S02]  /*13f0*/  IMAD.U32 R3, RZ, RZ, UR41 ;  /* 0x00000029ff037e24 */ /* 0x000fe4000f8e00ff */
[----:B------:R-:W-:-:S03]  /*1400*/  IMAD.U32 R0, RZ, RZ, UR40 ;  /* 0x00000028ff007e24 */ /* 0x000fc6000f8e00ff */
[----:B------:R-:W-:Y:S02]  /*1410*/  LEA R3, R3, UR46, 0x3 ;  /* 0x0000002e03037c11 */ /* 0x000fe4000f8e18ff */
[----:B------:R-:W-:-:S04]  /*1420*/  SHF.L.U32 R0, R0, 0x1f, RZ ;  /* 0x0000001f00007819 */ /* 0x000fc800000006ff */
[----:B------:R0:W1:Y:S01]  /*1430*/  SYNCS.PHASECHK.TRANS64.TRYWAIT P1, [R3+URZ], R0 ;  /* 0x00000000030075a7 */ /* 0x000062000802017f */
[----:B------:R-:W-:Y:S05]  /*1440*/  @!P0 BRA `(.L_x_15) ;  /* 0x0000000000048947 */ /* 0x000fea0003800000 */
[----:B------:R-:W-:Y:S01]  /*1450*/  BPT.TRAP 0x1 ;  /* 0x000000040000795c */ /* 0x000fe20000300000 */
.L_x_15:
[----:B------:R-:W-:-:S05]  /*1460*/  IMAD.U32 R4, RZ, RZ, UR44 ;  /* 0x0000002cff047e24 */ /* 0x000fca000f8e00ff */
[----:B------:R-:W-:Y:S01]  /*1470*/  ISETP.GE.AND P2, PT, R4, 0x1, PT ;  /* 0x000000010400780c */ /* 0x000fe20003f46270 */
[----:B-1----:R-:W-:-:S12]  /*1480*/  @P1 BRA `(.L_x_16) ;  /* 0x0000000000081947 */ /* 0x002fd80003800000 */
[----:B------:R-:W1:Y:S02]  /*1490*/  SYNCS.PHASECHK.TRANS64.TRYWAIT P1, [R3+URZ], R0 ;  /* 0x00000000030075a7 */ /* 0x000e64000802017f */
[----:B-1----:R-:W-:Y:S05]  /*14a0*/  @!P1 BRA `(.L_x_17) ;  /* 0x0000007000349947 */ /* 0x002fea0003800000 */
.L_x_16:
[----:B------:R-:W-:Y:S05]  /*14b0*/  WARPSYNC.ALL ;  /* 0x0000000000007948 */ /* 0x000fea0003800000 */
[----:B------:R-:W-:Y:S01]  /*14c0*/  UIADD3 UR4, UR46, 0xc100, URZ ;  /* 0x0000c1002e047890 */ /* 0x000fe2000fffe03f */
[----:B------:R-:W-:Y:S01]  /*14d0*/  WARPGROUP.ARRIVE ;  /* 0x00000000000079c5 */ /* 0x000fe20000000000 */
[----:B------:R-:W-:Y:S02]  /*14e0*/  ULEA UR10, UR41, UR45, 0xa ;  /* 0x0000002d290a7291 */ /* 0x000fe4000f8e503f */
[----:B------:R-:W-:Y:S01]  /*14f0*/  USHF.R.U32.HI UR4, URZ, 0x4, UR4 ;  /* 0x000000043f047899 */ /* 0x000fe20008011604 */
[----:B------:R-:W-:Y:S01]  /*1500*/  UMOV UR5, 0x80000020 ;  /* 0x8000002000057882 */ /* 0x000fe20000000000 */
[----:B------:R-:W-:-:S02]  /*1510*/  UMOV UR7, 0x80000020 ;  /* 0x8000002000077882 */ /* 0x000fc40000000000 */
[----:B------:R-:W-:Y:S02]  /*1520*/  ULOP3.LUT UR4, UR4, 0x3fff, URZ, 0xc0, !UPT ;  /* 0x00003fff04047892 */ /* 0x000fe4000f8ec03f */
[----:B------:R-:W-:Y:S02]  /*1530*/  UIADD3 UR11, UR10, 0x200, URZ ;  /* 0x000002000a0b7890 */ /* 0x000fe4000fffe03f */
[----:B------:R-:W-:-:S03]  /*1540*/  ULOP3.LUT UR8, UR4, 0x10000, URZ, 0xfc, !UPT ;  /* 0x0001000004087892 */ /* 0x000fc6000f8efc3f */
[----:B------:R-:W-:Y:S01]  /*1550*/  UMOV UR4, UR10 ;  /* 0x0000000a00047c82 */ /* 0x000fe20008000000 */
[----:B------:R-:W-:-:S07]  /*1560*/  ULEA UR9, UR41, UR8, 0x8 ;  /* 0x0000000829097291 */ /* 0x000fce000f8e403f */
[----:B------:R-:W-:Y:S02]  /*1570*/  UMOV UR6, UR9 ;  /* 0x0000000900067c82 */ /* 0x000fe40008000000 */
[----:B------:R-:W-:Y:S01]  /*1580*/  HGMMA.64x64x16.F32 R56, gdesc[UR4], RZ, !UPT, gsb0 ;  /* 0x00e00000043879f0 */ /* 0x000fe2000c0008ff */
[----:B------:R-:W-:Y:S01]  /*1590*/  UMOV UR4, UR11 ;  /* 0x0000000b00047c82 */ /* 0x000fe20008000000 */
[----:B------:R-:W-:Y:S01]  /*15a0*/  UMOV UR5, 0x80000020 ;  /* 0x8000002000057882 */ /* 0x000fe20000000000 */
[----:B------:R-:W-:Y:S02]  /*15b0*/  WARPGROUP.DEPBAR.LE gsb0, 0x0 ;  /* 0x00008000000079c5 */ /* 0x000fe40000010000 */
[----:B------:R-:W-:-:S06]  /*15c0*/  WARPGROUP.ARRIVE ;  /* 0x00000000000079c5 */ /* 0x000fcc0000000000 */
[----:B------:R-:W-:Y:S01]  /*15d0*/  HGMMA.64x64x16.F32 R24, gdesc[UR4], RZ, !UPT, gsb0 ;  /* 0x00e00000041879f0 */ /* 0x000fe2000c0008ff */
[----:B------:R-:W-:Y:S02]  /*15e0*/  UIADD3 UR4, UR10, 0x2, URZ ;  /* 0x000000020a047890 */ /* 0x000fe4000fffe03f */
[----:B------:R-:W-:Y:S01]  /*15f0*/  UIADD3 UR6, UR9, 0x2, URZ ;  /* 0x0000000209067890 */ /* 0x000fe2000fffe03f */
[----:B------:R-:W-:Y:S01]  /*1600*/  UMOV UR5, 0x80000020 ;  /* 0x8000002000057882 */ /* 0x000fe20000000000 */
[----:B------:R-:W-:Y:S01]  /*1610*/  UMOV UR7, 0x80000020 ;  /* 0x8000002000077882 */ /* 0x000fe20000000000 */
[----:B------:R-:W-:Y:S01]  /*1620*/  UIADD3 UR10, UR10, 0x202, URZ ;  /* 0x000002020a0a7890 */ /* 0x000fe2000fffe03f */
[----:B------:R-:W-:Y:S02]  /*1630*/  WARPGROUP.DEPBAR.LE gsb0, 0x0 ;  /* 0x00008000000079c5 */ /* 0x000fe40000010000 */
[----:B------:R-:W-:-:S06]  /*1640*/  WARPGROUP.ARRIVE ;  /* 0x00000000000079c5 */ /* 0x000fcc0000000000 */
[----:B------:R-:W-:Y:S01]  /*1650*/  HGMMA.64x64x16.F32 R56, gdesc[UR4], R56, gsb0 ;  /* 0x00e00000043879f0 */ /* 0x000fe20008000838 */
[----:B------:R-:W-:Y:S01]  /*1660*/  UMOV UR4, UR10 ;  /* 0x0000000a00047c82 */ /* 0x000fe20008000000 */
[----:B------:R-:W-:Y:S01]  /*1670*/  UMOV UR5, 0x80000020 ;  /* 0x8000002000057882 */ /* 0x000fe20000000000 */
[----:B------:R-:W-:Y:S02]  /*1680*/  WARPGROUP.DEPBAR.LE gsb0, 0x0 ;  /* 0x00008000000079c5 */ /* 0x000fe40000010000 */
[----:B------:R-:W-:-:S06]  /*1690*/  WARPGROUP.ARRIVE ;  /* 0x00000000000079c5 */ /* 0x000fcc0000000000 */
[----:B------:R-:W-:Y:S03]  /*16a0*/  HGMMA.64x64x16.F32 R24, gdesc[UR4], R24, gsb0 ;  /* 0x00e00000041879f0 */ /* 0x000fe60008000818 */
[----:B------:R-:W-:Y:S02]  /*16b0*/  WARPGROUP.DEPBAR.LE gsb0, 0x0 ;  /* 0x00008000000079c5 */ /* 0x000fe40000010000 */
[----:B------:R-:W-:Y:S05]  /*16c0*/  @!P2 BRA `(.L_x_18) ;  /* 0x000000040014a947 */ /* 0x000fea0003800000 */
[----:B------:R-:W-:Y:S01]  /*16d0*/  UIADD3 UR4, UR41, 0x1, URZ ;  /* 0x0000000129047890 */ /* 0x000fe2000fffe03f */
[----:B01----:R-:W-:Y:S01]  /*16e0*/  IMAD.U32 R0, RZ, RZ, UR44 ;  /* 0x0000002cff007e24 */ /* 0x003fe2000f8e00ff */
[----:B------:R-:W-:Y:S02]  /*16f0*/  UMOV UR10, UR41 ;  /* 0x00000029000a7c82 */ /* 0x000fe40008000000 */
[----:B------:R-:W-:-:S04]  /*1700*/  UISETP.NE.AND UP0, UPT, UR4, 0x3, UPT ;  /* 0x000000030400788c */ /* 0x000fc8000bf05270 */
[----:B------:R-:W-:Y:S02]  /*1710*/  USEL UR5, URZ, 0x1, UP0 ;  /* 0x000000013f057887 */ /* 0x000fe40008000000 */
[----:B------:R-:W-:Y:S02]  /*1720*/  USEL UR9, UR4, URZ, UP0 ;  /* 0x0000003f04097287 */ /* 0x000fe40008000000 */
[----:B------:R-:W-:-:S06]  /*1730*/  ULOP3.LUT UR5, UR40, UR5, URZ, 0x3c, !UPT ;  /* 0x0000000528057292 */ /* 0x000fcc000f8e3c3f */
[----:B------:R-:W-:-:S07]  /*1740*/  IMAD.U32 R5, RZ, RZ, UR5 ;  /* 0x00000005ff057e24 */ /* 0x000fce000f8e00ff */
.L_x_25:
[----:B01----:R-:W-:Y:S05]  /*1750*/  @!P0 BRA `(.L_x_19) ;  /* 0x0000000000048947 */ /* 0x003fea0003800000 */
[----:B------:R-:W-:Y:S01]  /*1760*/  BPT.TRAP 0x1 ;  /* 0x000000040000795c */ /* 0x000fe20000300000 */
.L_x_19:
[----:B------:R-:W0:Y:S01]  /*1770*/  S2UR UR5, SR_CgaCtaId ;  /* 0x00000000000579c3 */ /* 0x000e220000008800 */
[----:B------:R-:W-:Y:S01]  /*1780*/  UMOV UR4, 0x400 ;  /* 0x0000040000047882 */ /* 0x000fe20000000000 */
[----:B------:R-:W-:Y:S01]  /*1790*/  SHF.L.U32 R3, R5, 0x1f, RZ ;  /* 0x0000001f05037819 */ /* 0x000fe200000006ff */
[----:B0-----:R-:W-:-:S04]  /*17a0*/  ULEA UR14, UR5, UR4, 0x18 ;  /* 0x00000004050e7291 */ /* 0x001fc8000f8ec03f */
[----:B------:R-:W-:-:S09]  /*17b0*/  ULEA UR4, UR9, UR14, 0x3 ;  /* 0x0000000e09047291 */ /* 0x000fd2000f8e183f */
[----:B------:R0:W1:Y:S01]  /*17c0*/  SYNCS.PHASECHK.TRANS64.TRYWAIT P1, [UR4], R3 ;  /* 0x00000003ff0075a7 */ /* 0x0000620008020144 */
[----:B------:R-:W-:Y:S05]  /*17d0*/  @!P0 BRA `(.L_x_20) ;  /* 0x0000000000048947 */ /* 0x000fea0003800000 */
[----:B------:R-:W-:Y:S01]  /*17e0*/  BPT.TRAP 0x1 ;  /* 0x000000040000795c */ /* 0x000fe20000300000 */
.L_x_20:
[----:B-1----:R-:W-:Y:S05]  /*17f0*/  @P1 BRA `(.L_x_21) ;  /* 0x0000000000081947 */ /* 0x002fea0003800000 */
[----:B------:R-:W1:Y:S02]  /*1800*/  SYNCS.PHASECHK.TRANS64.TRYWAIT P1, [UR4], R3 ;  /* 0x00000003ff0075a7 */ /* 0x000e640008020144 */
[----:B-1----:R-:W-:Y:S05]  /*1810*/  @!P1 BRA `(.L_x_22) ;  /* 0x0000006c006c9947 */ /* 0x002fea0003800000 */
.L_x_21:
[----:B------:R-:W-:Y:S01]  /*1820*/  ULEA UR11, UR9, UR8, 0x8 ;  /* 0x00000008090b7291 */ /* 0x000fe2000f8e403f */
[----:B------:R-:W-:Y:S01]  /*1830*/  WARPGROUP.ARRIVE ;  /* 0x00000000000079c5 */ /* 0x000fe20000000000 */
[----:B------:R-:W-:Y:S01]  /*1840*/  ULEA UR12, UR9, UR45, 0xa ;  /* 0x0000002d090c7291 */ /* 0x000fe2000f8e503f */
[----:B------:R-:W-:Y:S01]  /*1850*/  UMOV UR7, 0x80000020 ;  /* 0x8000002000077882 */ /* 0x000fe20000000000 */
[----:B------:R-:W-:Y:S02]  /*1860*/  UMOV UR5, 0x80000020 ;  /* 0x8000002000057882 */ /* 0x000fe40000000000 */
[----:B------:R-:W-:Y:S01]  /*1870*/  UIADD3 UR13, UR12, 0x200, URZ ;  /* 0x000002000c0d7890 */ /* 0x000fe2000fffe03f */
[----:B------:R-:W-:Y:S02]  /*1880*/  UMOV UR6, UR11 ;  /* 0x0000000b00067c82 */ /* 0x000fe40008000000 */
[----:B------:R-:W-:Y:S02]  /*1890*/  UMOV UR4, UR12 ;  /* 0x0000000c00047c82 */ /* 0x000fe40008000000 */
[----:B------:R-:W-:Y:S01]  /*18a0*/  HGMMA.64x64x16.F32 R56, gdesc[UR4], R56, gsb0 ;  /* 0x00e00000043879f0 */ /* 0x000fe20008000838 */
[----:B------:R-:W-:Y:S01]  /*18b0*/  UMOV UR5, 0x80000020 ;  /* 0x8000002000057882 */ /* 0x000fe20000000000 */
[----:B------:R-:W-:Y:S01]  /*18c0*/  UMOV UR4, UR13 ;  /* 0x0000000d00047c82 */ /* 0x000fe20008000000 */
[----:B------:R-:W-:-:S02]  /*18d0*/  WARPGROUP.DEPBAR.LE gsb0, 0x0 ;  /* 0x00008000000079c5 */ /* 0x000fc40000010000 */
[----:B------:R-:W-:-:S06]  /*18e0*/  WARPGROUP.ARRIVE ;  /* 0x00000000000079c5 */ /* 0x000fcc0000000000 */
[----:B------:R-:W-:Y:S01]  /*18f0*/  HGMMA.64x64x16.F32 R24, gdesc[UR4], R24, gsb0 ;  /* 0x00e00000041879f0 */ /* 0x000fe20008000818 */
        /* <DEDUP_REMOVED lines=15> */
[----:B------:R-:W-:Y:S01]  /*19f0*/  BPT.TRAP 0x1 ;  /* 0x000000040000795c */ /* 0x000fe20000300000 */
.L_x_23:
[----:B------:R-:W-:Y:S01]  /*1a00*/  ULEA UR4, UR10, UR14, 0x3 ;  /* 0x0000000e0a047291 */ /* 0x000fe2000f8e183f */
[----:B------:R-:W-:-:S03]  /*1a10*/  ISETP.GT.U32.AND P1, PT, R18, 0x1, PT ;  /* 0x000000011200780c */ /* 0x000fc60003f24070 */
[----:B------:R-:W-:-:S04]  /*1a20*/  UIADD3 UR4, UR4, 0x18, URZ ;  /* 0x0000001804047890 */ /* 0x000fc8000fffe03f */
[----:B------:R-:W-:-:S09]  /*1a30*/  UPRMT UR4, URZ, 0x654, UR4 ;  /* 0x000006543f047896 */ /* 0x000fd20008000004 */
[----:B------:R-:W-:Y:S01]  /*1a40*/  SYNCS.ARRIVE.TRANS64.RED.A1T0 RZ, [UR4], RZ ;  /* 0x000000ffffff79a7 */ /* 0x000fe20008100404 */
[----:B------:R-:W-:Y:S05]  /*1a50*/  @P1 BRA `(.L_x_24) ;  /* 0x0000000000041947 */ /* 0x000fea0003800000 */
[----:B------:R-:W-:Y:S01]  /*1a60*/  BPT.TRAP 0x1 ;  /* 0x000000040000795c */ /* 0x000fe20000300000 */
.L_x_24:
[----:B------:R-:W-:Y:S01]  /*1a70*/  UIADD3 UR9, UR9, 0x1, URZ ;  /* 0x0000000109097890 */ /* 0x000fe2000fffe03f */
[C---:B------:R-:W-:Y:S01]  /*1a80*/  ISETP.GT.AND P1, PT, R0.reuse, 0x1, PT ;  /* 0x000000010000780c */ /* 0x040fe20003f24270 */
[----:B------:R-:W-:Y:S01]  /*1a90*/  UIADD3 UR10, UR10, 0x1, URZ ;  /* 0x000000010a0a7890 */ /* 0x000fe2000fffe03f */
[----:B------:R-:W-:Y:S01]  /*1aa0*/  VIADD R0, R0, 0xffffffff ;  /* 0xffffffff00007836 */ /* 0x000fe20000000000 */
[----:B------:R-:W-:Y:S02]  /*1ab0*/  UISETP.NE.AND UP0, UPT, UR9, 0x3, UPT ;  /* 0x000000030900788c */ /* 0x000fe4000bf05270 */
[----:B------:R-:W-:Y:S02]  /*1ac0*/  UISETP.NE.AND UP1, UPT, UR10, 0x3, UPT ;  /* 0x000000030a00788c */ /* 0x000fe4000bf25270 */
[----:B------:R-:W-:Y:S02]  /*1ad0*/  USEL UR4, URZ, 0x1, UP0 ;  /* 0x000000013f047887 */ /* 0x000fe40008000000 */
[----:B------:R-:W-:-:S02]  /*1ae0*/  USEL UR9, UR9, URZ, UP0 ;  /* 0x0000003f09097287 */ /* 0x000fc40008000000 */
[----:B------:R-:W-:Y:S02]  /*1af0*/  USEL UR10, UR10, URZ, UP1 ;  /* 0x0000003f0a0a7287 */ /* 0x000fe40008800000 */
[----:B------:R-:W-:Y:S01]  /*1b00*/  LOP3.LUT R5, R5, UR4, RZ, 0x3c, !PT ;  /* 0x0000000405057c12 */ /* 0x000fe2000f8e3cff */
[----:B------:R-:W-:Y:S09]  /*1b10*/  @P1 BRA `(.L_x_25) ;  /* 0xfffffffc000c1947 */ /* 0x000ff2000383ffff */
.L_x_18:
[----:B01----:R-:W0:Y:S02]  /*1b20*/  LDC R0, c[0x0][0x28c] ;  /* 0x0000a300ff007b82 */ /* 0x003e240000000800 */
[----:B0-----:R-:W-:-:S13]  /*1b30*/  ISETP.GE.AND P1, PT, R0, 0x1, PT ;  /* 0x000000010000780c */ /* 0x001fda0003f26270 */
[----:B------:R-:W-:Y:S05]  /*1b40*/  @!P1 BRA `(.L_x_26) ;  /* 0x0000000000409947 */ /* 0x000fea0003800000 */
[----:B------:R-:W-:Y:S05]  /*1b50*/  @!P0 BRA `(.L_x_27) ;  /* 0x0000000000048947 */ /* 0x000fea0003800000 */
[----:B------:R-:W-:Y:S01]  /*1b60*/  BPT.TRAP 0x1 ;  /* 0x000000040000795c */ /* 0x000fe20000300000 */
.L_x_27:
[----:B------:R-:W0:Y:S01]  /*1b70*/  S2UR UR7, SR_CgaCtaId ;  /* 0x00000000000779c3 */ /* 0x000e220000008800 */
[----:B------:R-:W-:Y:S01]  /*1b80*/  UIADD3 UR6, UR44, UR41, URZ ;  /* 0x000000292c067290 */ /* 0x000fe2000fffe03f */
[----:B------:R-:W-:-:S03]  /*1b90*/  ISETP.GT.U32.AND P0, PT, R18, 0x1, PT ;  /* 0x000000011200780c */ /* 0x000fc60003f04070 */
[----:B------:R-:W-:-:S04]  /*1ba0*/  UIMAD.WIDE.U32 UR4, UR6, -0x55555555, URZ ;  /* 0xaaaaaaab060478a5 */ /* 0x000fc8000f8e003f */
[----:B------:R-:W-:-:S03]  /*1bb0*/  USHF.R.U32.HI UR4, URZ, 0x1, UR5 ;  /* 0x000000013f047899 */ /* 0x000fc60008011605 */
[----:B------:R-:W-:Y:S01]  /*1bc0*/  UMOV UR5, 0x400 ;  /* 0x0000040000057882 */ /* 0x000fe20000000000 */
[----:B------:R-:W-:Y:S02]  /*1bd0*/  UIMAD UR6, UR4, -0x3, UR6 ;  /* 0xfffffffd040678a4 */ /* 0x000fe4000f8e0206 */
[----:B0-----:R-:W-:-:S04]  /*1be0*/  ULEA UR5, UR7, UR5, 0x18 ;  /* 0x0000000507057291 */ /* 0x001fc8000f8ec03f */
[----:B------:R-:W-:-:S04]  /*1bf0*/  ULEA UR6, UR6, UR5, 0x3 ;  /* 0x0000000506067291 */ /* 0x000fc8000f8e183f */
[----:B------:R-:W-:-:S04]  /*1c00*/  UIADD3 UR6, UR6, 0x18, URZ ;  /* 0x0000001806067890 */ /* 0x000fc8000fffe03f */
[----:B------:R-:W-:-:S09]  /*1c10*/  UPRMT UR6, URZ, 0x654, UR6 ;  /* 0x000006543f067896 */ /* 0x000fd20008000006 */
[----:B------:R-:W-:Y:S01]  /*1c20*/  SYNCS.ARRIVE.TRANS64.RED.A1T0 RZ, [UR6], RZ ;  /* 0x000000ffffff79a7 */ /* 0x000fe20008100406 */
[----:B------:R-:W-:Y:S05]  /*1c30*/  @P0 BRA `(.L_x_26) ;  /* 0x0000000000040947 */ /* 0x000fea0003800000 */
[----:B------:R-:W-:Y:S01]  /*1c40*/  BPT.TRAP 0x1 ;  /* 0x000000040000795c */ /* 0x000fe20000300000 */
.L_x_26:
[----:B------:R-:W-:Y:S01]  /*1c50*/  IMAD.SHL.U32 R3, R100, 0x40, RZ ;  /* 0x0000004064037824 */ /* 0x000fe200078e00ff */
[----:B------:R-:W-:Y:S01]  /*1c60*/  UIADD3 UR41, UR43, UR41, URZ ;  /* 0x000000292b297290 */ /* 0x000fe2000fffe03f */
[----:B------:R-:W-:Y:S01]  /*1c70*/  SHF.R.S32.HI R21, RZ, 0x1f, R19 ;  /* 0x0000001fff157819 */ /* 0x000fe20000011413 */
[----:B------:R-:W-:Y:S01]  /*1c80*/  ULDC UR7, c[0x0][0x288] ;  /* 0x0000a20000077ab9 */ /* 0x000fe20000000800 */
[----:B------:R-:W-:Y:S01]  /*1c90*/  IMAD.SHL.U32 R6, R107, 0x100, RZ ;  /* 0x000001006b067824 */ /* 0x000fe200078e00ff */
[C---:B------:R-:W-:Y:S01]  /*1ca0*/  LOP3.LUT R8, R3.reuse, 0x6, R96, 0xf8, !PT ;  /* 0x0000000603087812 */ /* 0x040fe200078ef860 */
[----:B------:R-:W-:Y:S01]  /*1cb0*/  UISETP.GT.U32.AND UP0, UPT, UR41, 0x2, UPT ;  /* 0x000000022900788c */ /* 0x000fe2000bf04070 */
[----:B------:R-:W-:Y:S01]  /*1cc0*/  ISETP.GE.AND P0, PT, R3, UR7, PT ;  /* 0x0000000703007c0c */ /* 0x000fe2000bf06270 */
[----:B------:R-:W-:Y:S01]  /*1cd0*/  ULDC.64 UR4, c[0x0][0x5d0] ;  /* 0x0001740000047ab9 */ /* 0x000fe20000000a00 */
[----:B------:R-:W-:Y:S01]  /*1ce0*/  SHF.R.S32.HI R9, RZ, 0x1f, R8 ;  /* 0x0000001fff097819 */ /* 0x000fe20000011408 */
[----:B------:R-:W-:Y:S01]  /*1cf0*/  ULDC UR10, c[0x0][0x284] ;  /* 0x0000a100000a7ab9 */ /* 0x000fe20000000800 */
[----:B------:R-:W-:Y:S01]  /*1d00*/  IMAD R0, R21, UR4, RZ ;  /* 0x0000000415007c24 */ /* 0x000fe2000f8e02ff */
[----:B------:R-:W-:Y:S01]  /*1d10*/  UISETP.LT.U32.AND UP0, UPT, UR43, 0x3, UP0 ;  /* 0x000000032b00788c */ /* 0x000fe20008701070 */
[----:B------:R-:W-:Y:S01]  /*1d20*/  ISETP.GE.OR P0, PT, R6, UR10, P0 ;  /* 0x0000000a06007c0c */ /* 0x000fe20008706670 */
[----:B------:R-:W-:Y:S01]  /*1d30*/  UISETP.GE.U32.AND UP1, UPT, UR43, 0x3, UPT ;  /* 0x000000032b00788c */ /* 0x000fe2000bf26070 */
[C---:B------:R-:W-:Y:S01]  /*1d40*/  IMAD R7, R19.reuse, UR5, R0 ;  /* 0x0000000513077c24 */ /* 0x040fe2000f8e0200 */
[----:B------:R-:W-:Y:S01]  /*1d50*/  USEL UR6, URZ, 0x1, !UP0 ;  /* 0x000000013f067887 */ /* 0x000fe2000c000000 */
[----:B------:R-:W-:Y:S01]  /*1d60*/  IMAD.WIDE.U32 R4, R19, UR4, R8 ;  /* 0x0000000413047c25 */ /* 0x000fe2000f8e0008 */
[----:B------:R-:W-:Y:S01]  /*1d70*/  UIMAD.WIDE.U32 UR4, UR41, -0x55555555, URZ ;  /* 0xaaaaaaab290478a5 */ /* 0x000fe2000f8e003f */
[----:B------:R-:W-:-:S02]  /*1d80*/  ULDC.64 UR8, c[0x0][0x5c8] ;  /* 0x0001720000087ab9 */ /* 0x000fc40000000a00 */
[----:B------:R-:W-:Y:S01]  /*1d90*/  IMAD.WIDE R106, R107, 0x100, R22 ;  /* 0x000001006b6a7825 */ /* 0x000fe200078e0216 */
[----:B------:R-:W-:Y:S02]  /*1da0*/  USHF.R.U32.HI UR4, URZ, 0x1, UR5 ;  /* 0x000000013f047899 */ /* 0x000fe40008011605 */
[----:B------:R-:W-:Y:S01]  /*1db0*/  ULOP3.LUT UR40, UR40, UR6, URZ, 0x3c, !UPT ;  /* 0x0000000628287292 */ /* 0x000fe2000f8e3c3f */
[----:B------:R-:W-:Y:S01]  /*1dc0*/  IMAD R11, R107, UR8, RZ ;  /* 0x000000086b0b7c24 */ /* 0x000fe2000f8e02ff */
[----:B------:R-:W-:Y:S01]  /*1dd0*/  UIMAD UR41, UR4, -0x3, UR41 ;  /* 0xfffffffd042978a4 */ /* 0x000fe2000f8e0229 */
[----:B------:R-:W-:Y:S01]  /*1de0*/  IMAD.IADD R5, R5, 0x1, R7 ;  /* 0x0000000105057824 */ /* 0x000fe200078e0207 */
[----:B------:R-:W-:Y:S01]  /*1df0*/  @UP1 ULOP3.LUT UR40, UR40, 0x1, UR4, 0x78, !UPT ;  /* 0x0000000128281892 */ /* 0x000fe2000f8e7804 */
[C---:B------:R-:W-:Y:S02]  /*1e00*/  IMAD R11, R106.reuse, UR9, R11 ;  /* 0x000000096a0b7c24 */ /* 0x040fe4000f8e020b */
[----:B------:R-:W-:-:S04]  /*1e10*/  IMAD.WIDE.U32 R110, R106, UR8, R4 ;  /* 0x000000086a6e7c25 */ /* 0x000fc8000f8e0004 */
[----:B------:R-:W-:Y:S01]  /*1e20*/  IMAD.MOV.U32 R0, RZ, RZ, -0x1 ;  /* 0xffffffffff007424 */ /* 0x000fe200078e00ff */
[----:B------:R-:W-:Y:S06]  /*1e30*/  @P0 BRA `(.L_x_28) ;  /* 0x0000004c00000947 */ /* 0x000fec0003800000 */
[----:B-----5:R-:W-:Y:S01]  /*1e40*/  FSETP.NEU.AND P1, PT, R89, RZ, PT ;  /* 0x000000ff5900720b */ /* 0x020fe20003f2d000 */
[----:B------:R-:W-:Y:S01]  /*1e50*/  IMAD.IADD R4, R90, 0x1, -R3 ;  /* 0x000000015a047824 */ /* 0x000fe200078e0a03 */
[----:B------:R-:W-:Y:S01]  /*1e60*/  BSSY B0, `(.L_x_28) ;  /* 0x00004bd000007945 */ /* 0x000fe20003800000 */
[----:B------:R-:W-:Y:S02]  /*1e70*/  IMAD.IADD R3, R99, 0x1, -R6 ;  /* 0x0000000163037824 */ /* 0x000fe400078e0a06 */
[----:B------:R-:W-:Y:S01]  /*1e80*/  IMAD.IADD R103, R111, 0x1, R11 ;  /* 0x000000016f677824 */ /* 0x000fe200078e020b */
[----:B------:R-:W-:-:S04]  /*1e90*/  ISETP.GT.AND P6, PT, R4, RZ, PT ;  /* 0x000000ff0400720c */ /* 0x000fc80003fc4270 */
[----:B------:R-:W-:-:S03]  /*1ea0*/  ISETP.GT.AND P0, PT, R3, RZ, P6 ;  /* 0x000000ff0300720c */ /* 0x000fc60003704270 */
[----:B------:R-:W-:Y:S10]  /*1eb0*/  @!P1 BRA `(.L_x_29) ;  /* 0x0000003400709947 */ /* 0x000ff40003800000 */
[----:B------:R-:W0:Y:S01]  /*1ec0*/  LDC.64 R14, c[0x0][0x5b8] ;  /* 0x00016e00ff0e7b82 */ /* 0x000e220000000a00 */
[----:B------:R-:W-:-:S07]  /*1ed0*/  ULDC.64 UR4, c[0x0][0x5c0] ;  /* 0x0001700000047ab9 */ /* 0x000fce0000000a00 */
[----:B------:R-:W1:Y:S08]  /*1ee0*/  LDC.64 R104, c[0x0][0x5b0] ;  /* 0x00016c00ff687b82 */ /* 0x000e700000000a00 */
[----:B------:R-:W2:Y:S01]  /*1ef0*/  LDC.64 R12, c[0x0][0x5a8] ;  /* 0x00016a00ff0c7b82 */ /* 0x000ea20000000a00 */
[-C--:B0-----:R-:W-:Y:S02]  /*1f00*/  IMAD R6, R21, R14.reuse, RZ ;  /* 0x0000000e15067224 */ /* 0x081fe400078e02ff */
[----:B------:R-:W-:-:S04]  /*1f10*/  IMAD.WIDE.U32 R20, R19, R14, R8 ;  /* 0x0000000e13147225 */ /* 0x000fc800078e0008 */
[----:B------:R-:W-:Y:S02]  /*1f20*/  IMAD R113, R19, R15, R6 ;  /* 0x0000000f13717224 */ /* 0x000fe400078e0206 */
[-C--:B-1----:R-:W-:Y:S02]  /*1f30*/  IMAD R5, R107, R104.reuse, RZ ;  /* 0x000000686b057224 */ /* 0x082fe400078e02ff */
[----:B------:R-:W-:Y:S02]  /*1f40*/  IMAD.IADD R101, R21, 0x1, R113 ;  /* 0x0000000115657824 */ /* 0x000fe400078e0271 */
[----:B------:R-:W-:Y:S02]  /*1f50*/  IMAD.MOV.U32 R100, RZ, RZ, R20 ;  /* 0x000000ffff647224 */ /* 0x000fe400078e0014 */
[C---:B------:R-:W-:Y:S02]  /*1f60*/  IMAD R117, R106.reuse, R105, R5 ;  /* 0x000000696a757224 */ /* 0x040fe400078e0205 */
[----:B------:R-:W-:-:S04]  /*1f70*/  IMAD.WIDE.U32 R6, R106, R104, R100 ;  /* 0x000000686a067225 */ /* 0x000fc800078e0064 */
[----:B------:R-:W-:Y:S01]  /*1f80*/  IMAD.IADD R5, R7, 0x1, R117 ;  /* 0x0000000107057824 */ /* 0x000fe200078e0275 */
[----:B--2---:R-:W-:-:S04]  /*1f90*/  LEA R10, P1, R6, R12, 0x1 ;  /* 0x0000000c060a7211 */ /* 0x004fc800078208ff */
[----:B------:R-:W-:-:S05]  /*1fa0*/  LEA.HI.X R11, R6, R13, R5, 0x1, P1 ;  /* 0x0000000d060b7211 */ /* 0x000fca00008f0c05 */
[----:B------:R-:W2:Y:S01]  /*1fb0*/  @P0 LDG.E.LTC128B.U16 R5, desc[UR38][R10.64] ;  /* 0x000000260a050981 */ /* 0x000ea2000c1e1520 */
[----:B------:R-:W-:Y:S01]  /*1fc0*/  ISETP.GT.AND P4, PT, R4, 0x1, PT ;  /* 0x000000010400780c */ /* 0x000fe20003f84270 */
[----:B------:R-:W-:Y:S01]  /*1fd0*/  IMAD.WIDE.U32 R6, R106, R104, R8 ;  /* 0x000000686a067225 */ /* 0x000fe200078e0008 */
[----:B------:R-:W-:Y:S01]  /*1fe0*/  BSSY B1, `(.L_x_30) ;  /* 0x0000013000017945 */ /* 0x000fe20003800000 */
[----:B------:R-:W-:Y:S02]  /*1ff0*/  SHF.L.U64.HI R111, R104, 0x3, R105 ;  /* 0x00000003686f7819 */ /* 0x000fe40000010269 */
[----:B------:R-:W-:Y:S01]  /*2000*/  IMAD.IADD R7, R117, 0x1, R7 ;  /* 0x0000000175077824 */ /* 0x000fe200078e0207 */
[----:B------:R-:W-:Y:S01]  /*2010*/  P2R R116, PR, RZ, 0x10 ;  /* 0x00000010ff747803 */ /* 0x000fe20000000000 */
[----:B------:R-:W-:-:S04]  /*2020*/  IMAD.WIDE.U32 R108, R19, R14, R6 ;  /* 0x0000000e136c7225 */ /* 0x000fc800078e0006 */
[----:B------:R-:W-:Y:S01]  /*2030*/  IMAD.IADD R7, R113, 0x1, R109 ;  /* 0x0000000171077824 */ /* 0x000fe200078e026d */
[----:B------:R-:W-:-:S04]  /*2040*/  LEA R6, P2, R108, R12, 0x1 ;  /* 0x0000000c6c067211 */ /* 0x000fc800078408ff */
[----:B------:R-:W-:Y:S01]  /*2050*/  LEA.HI.X R7, R108, R13, R7, 0x1, P2 ;  /* 0x0000000d6c077211 */ /* 0x000fe200010f0c07 */
[----:B--2---:R-:W-:-:S05]  /*2060*/  HADD2.F32 R102, -RZ, R5.H0_H0 ;  /* 0x20000005ff667230 */ /* 0x004fca0000004100 */
[----:B------:R-:W-:Y:S01]  /*2070*/  FMUL R15, R102, R89 ;  /* 0x00000059660f7220 */ /* 0x000fe20000400000 */
[----:B------:R-:W-:-:S03]  /*2080*/  LEA R102, P1, R110, UR4, 0x1 ;  /* 0x000000046e667c11 */ /* 0x000fc6000f8208ff */
[----:B------:R-:W-:Y:S01]  /*2090*/  FFMA R15, R56, R88, R15 ;  /* 0x00000058380f7223 */ /* 0x000fe2000000000f */
[----:B------:R-:W-:Y:S01]  /*20a0*/  LEA.HI.X R103, R110, UR5, R103, 0x1, P1 ;  /* 0x000000056e677c11 */ /* 0x000fe200088f0c67 */
[----:B------:R-:W-:Y:S01]  /*20b0*/  IMAD.SHL.U32 R110, R104, 0x8, RZ ;  /* 0x00000008686e7824 */ /* 0x000fe200078e00ff */
[----:B------:R-:W-:Y:S02]  /*20c0*/  ISETP.GT.AND P1, PT, R3, RZ, P4 ;  /* 0x000000ff0300720c */ /* 0x000fe40002724270 */
[----:B------:R-:W-:-:S05]  /*20d0*/  F2FP.F16.F32.PACK_AB R15, RZ, R15 ;  /* 0x0000000fff0f723e */ /* 0x000fca00000000ff */
[----:B------:R0:W-:Y:S06]  /*20e0*/  @P0 STG.E.U16 desc[UR38][R102.64], R15 ;  /* 0x0000000f66000986 */ /* 0x0001ec000c101526 */
[----:B------:R-:W-:Y:S05]  /*20f0*/  @!P1 BRA `(.L_x_31) ;  /* 0x0000000000049947 */ /* 0x000fea0003800000 */
[----:B------:R1:W5:Y:S02]  /*2100*/  LDG.E.LTC128B.U16 R5, desc[UR38][R6.64+0x2] ;  /* 0x0000022606057981 */ /* 0x000364000c1e1520 */
.L_x_31:
[----:B------:R-:W-:Y:S05]  /*2110*/  BSYNC B1 ;  /* 0x0000000000017941 */ /* 0x000fea0003800000 */
.L_x_30:
[----:B-----5:R-:W-:Y:S01]  /*2120*/  HADD2.F32 R10, -RZ, R5.H0_H0 ;  /* 0x20000005ff0a7230 */ /* 0x020fe20000004100 */
[----:B------:R-:W-:Y:S01]  /*2130*/  ISETP.GT.AND P0, PT, R3, 0x8, P6 ;  /* 0x000000080300780c */ /* 0x000fe20003704270 */
[----:B------:R-:W-:Y:S01]  /*2140*/  IMAD.WIDE.U32 R114, R106, R104, R110 ;  /* 0x000000686a727225 */ /* 0x000fe200078e006e */
[----:B0-----:R-:W-:-:S03]  /*2150*/  PRMT R15, R5, 0x7610, R15 ;  /* 0x00007610050f7816 */ /* 0x001fc6000000000f */
[----:B------:R-:W-:Y:S01]  /*2160*/  FMUL R10, R10, R89 ;  /* 0x000000590a0a7220 */ /* 0x000fe20000400000 */
[----:B------:R-:W-:Y:S01]  /*2170*/  IMAD.IADD R117, R117, 0x1, R115 ;  /* 0x0000000175757824 */ /* 0x000fe200078e0273 */
[----:B------:R-:W-:Y:S02]  /*2180*/  IADD3 R11, P2, R20, R114, RZ ;  /* 0x00000072140b7210 */ /* 0x000fe40007f5e0ff */
[----:B------:R-:W-:-:S03]  /*2190*/  FFMA R57, R57, R88, R10 ;  /* 0x0000005839397223 */ /* 0x000fc6000000000a */
[----:B------:R-:W-:Y:S01]  /*21a0*/  IMAD.X R56, R117, 0x1, R101, P2 ;  /* 0x0000000175387824 */ /* 0x000fe200010e0665 */
[C---:B------:R-:W-:Y:S02]  /*21b0*/  LEA R10, P2, R11.reuse, R12, 0x1 ;  /* 0x0000000c0b0a7211 */ /* 0x040fe400078408ff */
[----:B------:R-:W-:Y:S02]  /*21c0*/  F2FP.F16.F32.PACK_AB R57, RZ, R57 ;  /* 0x00000039ff39723e */ /* 0x000fe400000000ff */
[----:B------:R-:W-:Y:S01]  /*21d0*/  LEA.HI.X R11, R11, R13, R56, 0x1, P2 ;  /* 0x0000000d0b0b7211 */ /* 0x000fe200010f0c38 */
[----:B------:R-:W-:Y:S01]  /*21e0*/  @P1 IMAD.MOV.U32 R56, RZ, RZ, R102 ;  /* 0x000000ffff381224 */ /* 0x000fe200078e0066 */
[----:B------:R-:W-:Y:S01]  /*21f0*/  PRMT R109, R57, 0x7610, R109 ;  /* 0x00007610396d7816 */ /* 0x000fe2000000006d */
[----:B------:R-:W-:-:S05]  /*2200*/  @P1 IMAD.MOV.U32 R57, RZ, RZ, R103 ;  /* 0x000000ffff391224 */ /* 0x000fca00078e0067 */
[----:B------:R0:W-:Y:S04]  /*2210*/  @P1 STG.E.U16 desc[UR38][R56.64+0x2], R109 ;  /* 0x0000026d38001986 */ /* 0x0001e8000c101526 */
[----:B------:R-:W2:Y:S01]  /*2220*/  @P0 LDG.E.LTC128B.U16 R15, desc[UR38][R10.64] ;  /* 0x000000260a0f0981 */ /* 0x000ea2000c1e1520 */
[----:B------:R-:W-:Y:S01]  /*2230*/  IADD3 R114, P1, R8, R114, RZ ;  /* 0x0000007208727210 */ /* 0x000fe20007f3e0ff */
[----:B------:R-:W-:Y:S01]  /*2240*/  BSSY B1, `(.L_x_32) ;  /* 0x0000012000017945 */ /* 0x000fe20003800000 */
[----:B------:R-:W-:-:S03]  /*2250*/  SHF.L.U64.HI R119, R94, 0x1, R93 ;  /* 0x000000015e777819 */ /* 0x000fc6000001025d */
[----:B------:R-:W-:Y:S01]  /*2260*/  IMAD.X R115, R9, 0x1, R117, P1 ;  /* 0x0000000109737824 */ /* 0x000fe200008e0675 */
[----:B------:R-:W-:Y:S01]  /*2270*/  ISETP.GT.AND P1, PT, R3, 0x8, P4 ;  /* 0x000000080300780c */ /* 0x000fe20002724270 */
[----:B------:R-:W-:Y:S02]  /*2280*/  IMAD.SHL.U32 R117, R94, 0x2, RZ ;  /* 0x000000025e757824 */ /* 0x000fe400078e00ff */
[----:B------:R-:W-:-:S04]  /*2290*/  IMAD.WIDE.U32 R114, R19, R14, R114 ;  /* 0x0000000e13727225 */ /* 0x000fc800078e0072 */
[----:B0-----:R-:W-:Y:S01]  /*22a0*/  IMAD.IADD R57, R113, 0x1, R115 ;  /* 0x0000000171397824 */ /* 0x001fe200078e0273 */
[----:B------:R-:W-:-:S04]  /*22b0*/  LEA R56, P3, R114, R12, 0x1 ;  /* 0x0000000c72387211 */ /* 0x000fc800078608ff */
[----:B------:R-:W-:Y:S01]  /*22c0*/  LEA.HI.X R57, R114, R13, R57, 0x1, P3 ;  /* 0x0000000d72397211 */ /* 0x000fe200018f0c39 */
[----:B--2---:R-:W-:-:S05]  /*22d0*/  HADD2.F32 R108, -RZ, R15.H0_H0 ;  /* 0x2000000fff6c7230 */ /* 0x004fca0000004100 */
[----:B------:R-:W-:Y:S01]  /*22e0*/  FMUL R5, R108, R89 ;  /* 0x000000596c057220 */ /* 0x000fe20000400000 */
[----:B------:R-:W-:-:S03]  /*22f0*/  IADD3 R108, P2, R117, R102, RZ ;  /* 0x00000066756c7210 */ /* 0x000fc60007f5e0ff */
[----:B------:R-:W-:Y:S02]  /*2300*/  FFMA R5, R58, R88, R5 ;  /* 0x000000583a057223 */ /* 0x000fe40000000005 */
[----:B------:R-:W-:-:S03]  /*2310*/  IMAD.X R109, R119, 0x1, R103, P2 ;  /* 0x00000001776d7824 */ /* 0x000fc600010e0667 */
[----:B------:R-:W-:-:S05]  /*2320*/  F2FP.F16.F32.PACK_AB R5, RZ, R5 ;  /* 0x00000005ff05723e */ /* 0x000fca00000000ff */
[----:B------:R0:W-:Y:S01]  /*2330*/  @P0 STG.E.U16 desc[UR38][R108.64], R5 ;  /* 0x000000056c000986 */ /* 0x0001e2000c101526 */
[----:B------:R-:W-:Y:S05]  /*2340*/  @!P1 BRA `(.L_x_33) ;  /* 0x0000000000049947 */ /* 0x000fea0003800000 */
[----:B------:R2:W5:Y:S02]  /*2350*/  LDG.E.LTC128B.U16 R15, desc[UR38][R56.64+0x2] ;  /* 0x00000226380f7981 */ /* 0x000564000c1e1520 */
.L_x_33:
[----:B------:R-:W-:Y:S05]  /*2360*/  BSYNC B1 ;  /* 0x0000000000017941 */ /* 0x000fea0003800000 */
.L_x_32:
[----:B-----5:R-:W-:Y:S01]  /*2370*/  HADD2.F32 R10, -RZ, R15.H0_H0 ;  /* 0x2000000fff0a7230 */ /* 0x020fe20000004100 */
[----:B------:R-:W-:Y:S01]  /*2380*/  ISETP.GT.AND P4, PT, R4, 0x8, PT ;  /* 0x000000080400780c */ /* 0x000fe20003f84270 */
[----:B------:R-:W-:Y:S01]  /*2390*/  IMAD.MOV.U32 R58, RZ, RZ, R108 ;  /* 0x000000ffff3a7224 */ /* 0x000fe200078e006c */
[----:B------:R-:W-:Y:S01]  /*23a0*/  BSSY B1, `(.L_x_34) ;  /* 0x000000b000017945 */ /* 0x000fe20003800000 */
[----:B------:R-:W-:Y:S01]  /*23b0*/  PRMT R114, R15, 0x7610, R114 ;  /* 0x000076100f727816 */ /* 0x000fe20000000072 */
[----:B------:R-:W-:Y:S01]  /*23c0*/  FMUL R10, R10, R89 ;  /* 0x000000590a0a7220 */ /* 0x000fe20000400000 */
[----:B------:R-:W-:Y:S02]  /*23d0*/  ISETP.GT.AND P0, PT, R3, RZ, P4 ;  /* 0x000000ff0300720c */ /* 0x000fe40002704270 */
[----:B------:R-:W-:Y:S01]  /*23e0*/  P2R R115, PR, RZ, 0x10 ;  /* 0x00000010ff737803 */ /* 0x000fe20000000000 */
[----:B------:R-:W-:Y:S01]  /*23f0*/  FFMA R10, R59, R88, R10 ;  /* 0x000000583b0a7223 */ /* 0x000fe2000000000a */
[----:B------:R-:W-:-:S04]  /*2400*/  IMAD.MOV.U32 R59, RZ, RZ, R109 ;  /* 0x000000ffff3b7224 */ /* 0x000fc800078e006d */
[----:B------:R-:W-:-:S05]  /*2410*/  F2FP.F16.F32.PACK_AB R10, RZ, R10 ;  /* 0x0000000aff0a723e */ /* 0x000fca00000000ff */
[----:B------:R3:W-:Y:S01]  /*2420*/  @P1 STG.E.U16 desc[UR38][R58.64+0x2], R10 ;  /* 0x0000020a3a001986 */ /* 0x0007e2000c101526 */
[----:B------:R-:W-:Y:S05]  /*2430*/  @!P0 BRA `(.L_x_35) ;  /* 0x0000000000048947 */ /* 0x000fea0003800000 */
[----:B------:R4:W5:Y:S02]  /*2440*/  LDG.E.LTC128B.U16 R114, desc[UR38][R6.64+0x10] ;  /* 0x0000102606727981 */ /* 0x000964000c1e1520 */
.L_x_35:
[----:B------:R-:W-:Y:S05]  /*2450*/  BSYNC B1 ;  /* 0x0000000000017941 */ /* 0x000fea0003800000 */
.L_x_34:
[----:B---3-5:R-:W-:Y:S01]  /*2460*/  HADD2.F32 R10, -RZ, R114.H0_H0 ;  /* 0x20000072ff0a7230 */ /* 0x028fe20000004100 */
[C---:B0-----:R-:W-:Y:S01]  /*2470*/  SHF.L.U64.HI R5, R95.reuse, 0x1, R92 ;  /* 0x000000015f057819 */ /* 0x041fe2000001025c */
[----:B------:R-:W-:Y:S01]  /*2480*/  IMAD.SHL.U32 R15, R95, 0x2, RZ ;  /* 0x000000025f0f7824 */ /* 0x000fe200078e00ff */
[----:B------:R-:W-:Y:S01]  /*2490*/  ISETP.GT.AND P3, PT, R4, 0x9, PT ;  /* 0x000000090400780c */ /* 0x000fe20003f64270 */
[----:B------:R-:W-:Y:S01]  /*24a0*/  BSSY B1, `(.L_x_36) ;  /* 0x000000b000017945 */ /* 0x000fe20003800000 */
[----:B------:R-:W-:Y:S02]  /*24b0*/  FMUL R11, R10, R89 ;  /* 0x000000590a0b7220 */ /* 0x000fe40000400000 */
[----:B------:R-:W-:Y:S02]  /*24c0*/  IADD3 R10, P1, P2, R15, R102, R117 ;  /* 0x000000660f0a7210 */ /* 0x000fe40007a3e075 */
[----:B------:R-:W-:Y:S01]  /*24d0*/  FFMA R60, R60, R88, R11 ;  /* 0x000000583c3c7223 */ /* 0x000fe2000000000b */
[----:B------:R-:W-:-:S02]  /*24e0*/  P2R R117, PR, RZ, 0x8 ;  /* 0x00000008ff757803 */ /* 0x000fc40000000000 */
[----:B------:R-:W-:Y:S02]  /*24f0*/  IADD3.X R11, R5, R103, R119, P1, P2 ;  /* 0x00000067050b7210 */ /* 0x000fe40000fe4477 */
[----:B------:R-:W-:Y:S02]  /*2500*/  F2FP.F16.F32.PACK_AB R60, RZ, R60 ;  /* 0x0000003cff3c723e */ /* 0x000fe400000000ff */
[----:B------:R-:W-:-:S03]  /*2510*/  ISETP.GT.AND P1, PT, R3, RZ, P3 ;  /* 0x000000ff0300720c */ /* 0x000fc60001f24270 */
[----:B------:R0:W-:Y:S10]  /*2520*/  @P0 STG.E.U16 desc[UR38][R102.64+0x10], R60 ;  /* 0x0000103c66000986 */ /* 0x0001f4000c101526 */
[----:B------:R-:W-:Y:S05]  /*2530*/  @!P1 BRA `(.L_x_37) ;  /* 0x0000000000049947 */ /* 0x000fea0003800000 */
[----:B------:R3:W5:Y:S02]  /*2540*/  LDG.E.LTC128B.U16 R114, desc[UR38][R6.64+0x12] ;  /* 0x0000122606727981 */ /* 0x000764000c1e1520 */
.L_x_37:
[----:B------:R-:W-:Y:S05]  /*2550*/  BSYNC B1 ;  /* 0x0000000000017941 */ /* 0x000fea0003800000 */
.L_x_36:
[----:B0----5:R-:W-:Y:S01]  /*2560*/  HADD2.F32 R60, -RZ, R114.H0_H0 ;  /* 0x20000072ff3c7230 */ /* 0x021fe20000004100 */
[----:B------:R-:W-:Y:S01]  /*2570*/  ISETP.GT.AND P0, PT, R3, 0x8, P4 ;  /* 0x000000080300780c */ /* 0x000fe20002704270 */
[----:B------:R-:W-:Y:S03]  /*2580*/  BSSY B1, `(.L_x_38) ;  /* 0x000000a000017945 */ /* 0x000fe60003800000 */
[----:B------:R-:W-:-:S04]  /*2590*/  FMUL R60, R60, R89 ;  /* 0x000000593c3c7220 */ /* 0x000fc80000400000 */
[----:B------:R-:W-:Y:S01]  /*25a0*/  FFMA R60, R61, R88, R60 ;  /* 0x000000583d3c7223 */ /* 0x000fe2000000003c */
[----:B------:R-:W-:-:S04]  /*25b0*/  @P1 IMAD.MOV.U32 R61, RZ, RZ, R103 ;  /* 0x000000ffff3d1224 */ /* 0x000fc800078e0067 */
[----:B------:R-:W-:-:S04]  /*25c0*/  F2FP.F16.F32.PACK_AB R60, RZ, R60 ;  /* 0x0000003cff3c723e */ /* 0x000fc800000000ff */
[----:B------:R-:W-:Y:S01]  /*25d0*/  PRMT R118, R60, 0x7610, R118 ;  /* 0x000076103c767816 */ /* 0x000fe20000000076 */
[----:B------:R-:W-:-:S05]  /*25e0*/  @P1 IMAD.MOV.U32 R60, RZ, RZ, R102 ;  /* 0x000000ffff3c1224 */ /* 0x000fca00078e0066 */
[----:B------:R0:W-:Y:S01]  /*25f0*/  @P1 STG.E.U16 desc[UR38][R60.64+0x12], R118 ;  /* 0x000012763c001986 */ /* 0x0001e2000c101526 */
[----:B------:R-:W-:Y:S05]  /*2600*/  @!P0 BRA `(.L_x_39) ;  /* 0x0000000000048947 */ /* 0x000fea0003800000 */
[----:B------:R0:W5:Y:S02]  /*2610*/  LDG.E.LTC128B.U16 R114, desc[UR38][R56.64+0x10] ;  /* 0x0000102638727981 */ /* 0x000164000c1e1520 */
.L_x_39:
[----:B------:R-:W-:Y:S05]  /*2620*/  BSYNC B1 ;  /* 0x0000000000017941 */ /* 0x000fea0003800000 */
.L_x_38:
[----:B0----5:R-:W-:Y:S01]  /*2630*/  HADD2.F32 R60, -RZ, R114.H0_H0 ;  /* 0x20000072ff3c7230 */ /* 0x021fe20000004100 */
[----:B------:R-:W-:Y:S01]  /*2640*/  ISETP.GT.AND P1, PT, R3, 0x8, P3 ;  /* 0x000000080300780c */ /* 0x000fe20001f24270 */
[----:B------:R-:W-:Y:S03]  /*2650*/  BSSY B1, `(.L_x_40) ;  /* 0x0000007000017945 */ /* 0x000fe60003800000 */
[----:B------:R-:W-:-:S04]  /*2660*/  FMUL R61, R60, R89 ;  /* 0x000000593c3d7220 */ /* 0x000fc80000400000 */
[----:B------:R-:W-:-:S05]  /*2670*/  FFMA R61, R62, R88, R61 ;  /* 0x000000583e3d7223 */ /* 0x000fca000000003d */
[----:B------:R-:W-:-:S05]  /*2680*/  F2FP.F16.F32.PACK_AB R61, RZ, R61 ;  /* 0x0000003dff3d723e */ /* 0x000fca00000000ff */
[----:B------:R0:W-:Y:S01]  /*2690*/  @P0 STG.E.U16 desc[UR38][R58.64+0x10], R61 ;  /* 0x0000103d3a000986 */ /* 0x0001e2000c101526 */
[----:B------:R-:W-:Y:S05]  /*26a0*/  @!P1 BRA `(.L_x_41) ;  /* 0x0000000000049947 */ /* 0x000fea0003800000 */
[----:B------:R0:W5:Y:S02]  /*26b0*/  LDG.E.LTC128B.U16 R114, desc[UR38][R56.64+0x12] ;  /* 0x0000122638727981 */ /* 0x000164000c1e1520 */
.L_x_41:
[----:B------:R-:W-:Y:S05]  /*26c0*/  BSYNC B1 ;  /* 0x0000000000017941 */ /* 0x000fea0003800000 */
.L_x_40:
[----:B-----5:R-:W-:Y:S01]  /*26d0*/  HADD2.F32 R60, -RZ, R114.H0_H0 ;  /* 0x20000072ff3c7230 */ /* 0x020fe20000004100 */
[----:B------:R-:W-:Y:S01]  /*26e0*/  IADD3 R121, P0, R106, 0x80, RZ ;  /* 0x000000806a797810 */ /* 0x000fe20007f1e0ff */
[----:B------:R-:W-:Y:S01]  /*26f0*/  BSSY B1, `(.L_x_42) ;  /* 0x000000b000017945 */ /* 0x000fe20003800000 */
[----:B------:R-:W-:Y:S02]  /*2700*/  ISETP.GT.AND P2, PT, R4, 0x10, PT ;  /* 0x000000100400780c */ /* 0x000fe40003f44270 */
[----:B------:R-:W-:Y:S01]  /*2710*/  FMUL R60, R60, R89 ;  /* 0x000000593c3c7220 */ /* 0x000fe20000400000 */
[----:B------:R-:W-:Y:S01]  /*2720*/  IMAD.X R107, RZ, RZ, R107, P0 ;  /* 0x000000ffff6b7224 */ /* 0x000fe200000e066b */
[----:B------:R-:W-:Y:S02]  /*2730*/  ISETP.GT.AND P0, PT, R3, RZ, P2 ;  /* 0x000000ff0300720c */ /* 0x000fe40001704270 */
[----:B------:R-:W-:Y:S01]  /*2740*/  FFMA R60, R63, R88, R60 ;  /* 0x000000583f3c7223 */ /* 0x000fe2000000003c */
[----:B------:R-:W-:-:S04]  /*2750*/  P2R R118, PR, RZ, 0x4 ;  /* 0x00000004ff767803 */ /* 0x000fc80000000000 */
[----:B------:R-:W-:-:S05]  /*2760*/  F2FP.F16.F32.PACK_AB R60, RZ, R60 ;  /* 0x0000003cff3c723e */ /* 0x000fca00000000ff */
[----:B------:R0:W-:Y:S01]  /*2770*/  @P1 STG.E.U16 desc[UR38][R58.64+0x12], R60 ;  /* 0x0000123c3a001986 */ /* 0x0001e2000c101526 */
[----:B------:R-:W-:Y:S05]  /*2780*/  @!P0 BRA `(.L_x_43) ;  /* 0x0000000000048947 */ /* 0x000fea0003800000 */
[----:B------:R0:W5:Y:S02]  /*2790*/  LDG.E.LTC128B.U16 R114, desc[UR38][R6.64+0x20] ;  /* 0x0000202606727981 */ /* 0x000164000c1e1520 */
.L_x_43:
[----:B------:R-:W-:Y:S05]  /*27a0*/  BSYNC B1 ;  /* 0x0000000000017941 */ /* 0x000fea0003800000 */
.L_x_42:
[----:B0----5:R-:W-:Y:S01]  /*27b0*/  HADD2.F32 R60, -RZ, R114.H0_H0 ;  /* 0x20000072ff3c7230 */ /* 0x021fe20000004100 */
[----:B------:R-:W-:Y:S01]  /*27c0*/  ISETP.GT.AND P1, PT, R4, 0x11, PT ;  /* 0x000000110400780c */ /* 0x000fe20003f24270 */
[-C--:B------:R-:W-:Y:S01]  /*27d0*/  IMAD.WIDE.U32 R62, R121, R104.reuse, R8 ;  /* 0x00000068793e7225 */ /* 0x080fe200078e0008 */
[----:B------:R-:W-:Y:S03]  /*27e0*/  BSSY B1, `(.L_x_44) ;  /* 0x0000021000017945 */ /* 0x000fe60003800000 */
[----:B------:R-:W-:Y:S01]  /*27f0*/  FMUL R21, R60, R89 ;  /* 0x000000593c157220 */ /* 0x000fe20000400000 */
[----:B------:R-:W-:-:S03]  /*2800*/  IMAD R60, R107, R104, RZ ;  /* 0x000000686b3c7224 */ /* 0x000fc600078e02ff */
[----:B------:R-:W-:Y:S01]  /*2810*/  FFMA R21, R64, R88, R21 ;  /* 0x0000005840157223 */ /* 0x000fe20000000015 */
[C---:B------:R-:W-:Y:S02]  /*2820*/  IMAD R119, R121.reuse, R105, R60 ;  /* 0x0000006979777224 */ /* 0x040fe400078e023c */
[----:B------:R-:W-:Y:S02]  /*2830*/  IMAD.WIDE.U32 R60, R121, R104, R100 ;  /* 0x00000068793c7225 */ /* 0x000fe400078e0064 */
[----:B------:R-:W-:Y:S02]  /*2840*/  F2FP.F16.F32.PACK_AB R21, RZ, R21 ;  /* 0x00000015ff15723e */ /* 0x000fe400000000ff */
[----:B------:R-:W-:Y:S02]  /*2850*/  IMAD.IADD R63, R119, 0x1, R63 ;  /* 0x00000001773f7824 */ /* 0x000fe400078e023f */
[----:B------:R-:W-:Y:S01]  /*2860*/  PRMT R105, R21, 0x7610, R105 ;  /* 0x0000761015697816 */ /* 0x000fe20000000069 */
[----:B------:R-:W-:-:S02]  /*2870*/  IMAD.IADD R21, R61, 0x1, R119 ;  /* 0x000000013d157824 */ /* 0x000fc400078e0277 */
[----:B------:R-:W-:Y:S02]  /*2880*/  IMAD.WIDE.U32 R106, R19, R14, R62 ;  /* 0x0000000e136a7225 */ /* 0x000fe400078e003e */
[----:B------:R0:W-:Y:S01]  /*2890*/  @P0 STG.E.U16 desc[UR38][R102.64+0x20], R105 ;  /* 0x0000206966000986 */ /* 0x0001e2000c101526 */
[----:B------:R-:W-:-:S04]  /*28a0*/  LEA R62, P0, R60, R12, 0x1 ;  /* 0x0000000c3c3e7211 */ /* 0x000fc800078008ff */
[----:B------:R-:W-:Y:S01]  /*28b0*/  LEA.HI.X R63, R60, R13, R21, 0x1, P0 ;  /* 0x0000000d3c3f7211 */ /* 0x000fe200000f0c15 */
[----:B------:R-:W-:Y:S01]  /*28c0*/  IMAD.IADD R21, R113, 0x1, R107 ;  /* 0x0000000171157824 */ /* 0x000fe200078e026b */
[----:B------:R-:W-:-:S04]  /*28d0*/  LEA R60, P0, R106, R12, 0x1 ;  /* 0x0000000c6a3c7211 */ /* 0x000fc800078008ff */
[----:B------:R-:W-:Y:S01]  /*28e0*/  LEA.HI.X R61, R106, R13, R21, 0x1, P0 ;  /* 0x0000000d6a3d7211 */ /* 0x000fe200000f0c15 */
[----:B0-----:R-:W-:-:S04]  /*28f0*/  IMAD.WIDE.U32 R104, R121, R104, R110 ;  /* 0x0000006879687225 */ /* 0x001fc800078e006e */
[----:B------:R-:W-:Y:S01]  /*2900*/  IMAD.IADD R119, R119, 0x1, R105 ;  /* 0x0000000177777824 */ /* 0x000fe200078e0269 */
[----:B------:R-:W-:-:S05]  /*2910*/  IADD3 R64, P0, R20, R104, RZ ;  /* 0x0000006814407210 */ /* 0x000fca0007f1e0ff */
[----:B------:R-:W-:Y:S01]  /*2920*/  IMAD.X R100, R119, 0x1, R101, P0 ;  /* 0x0000000177647824 */ /* 0x000fe200000e0665 */
[----:B------:R-:W-:-:S05]  /*2930*/  IADD3 R20, P0, R8, R104, RZ ;  /* 0x0000006808147210 */ /* 0x000fca0007f1e0ff */
[----:B------:R-:W-:Y:S01]  /*2940*/  IMAD.X R21, R9, 0x1, R119, P0 ;  /* 0x0000000109157824 */ /* 0x000fe200000e0677 */
[----:B------:R-:W-:Y:S01]  /*2950*/  LEA R8, P0, R64, R12, 0x1 ;  /* 0x0000000c40087211 */ /* 0x000fe200078008ff */
[----:B------:R-:W-:-:S03]  /*2960*/  IMAD.WIDE.U32 R20, R19, R14, R20 ;  /* 0x0000000e13147225 */ /* 0x000fc600078e0014 */
[----:B------:R-:W-:Y:S02]  /*2970*/  LEA.HI.X R9, R64, R13, R100, 0x1, P0 ;  /* 0x0000000d40097211 */ /* 0x000fe400000f0c64 */
[----:B------:R-:W-:Y:S01]  /*2980*/  P2R R100, PR, RZ, 0x2 ;  /* 0x00000002ff647803 */ /* 0x000fe20000000000 */
[----:B------:R-:W-:Y:S01]  /*2990*/  IMAD.IADD R113, R113, 0x1, R21 ;  /* 0x0000000171717824 */ /* 0x000fe200078e0215 */
[----:B------:R-:W-:-:S04]  /*29a0*/  LEA R12, P0, R20, R12, 0x1 ;  /* 0x0000000c140c7211 */ /* 0x000fc800078008ff */
[----:B------:R-:W-:Y:S02]  /*29b0*/  LEA.HI.X R13, R20, R13, R113, 0x1, P0 ;  /* 0x0000000d140d7211 */ /* 0x000fe400000f0c71 */
[----:B------:R-:W-:-:S13]  /*29c0*/  ISETP.GT.AND P0, PT, R3, RZ, P1 ;  /* 0x000000ff0300720c */ /* 0x000fda0000f04270 */
[----:B------:R-:W-:Y:S05]  /*29d0*/  @!P0 BRA `(.L_x_45) ;  /* 0x0000000000048947 */ /* 0x000fea0003800000 */
[----:B------:R0:W5:Y:S02]  /*29e0*/  LDG.E.LTC128B.U16 R114, desc[UR38][R6.64+0x22] ;  /* 0x0000222606727981 */ /* 0x000164000c1e1520 */
.L_x_45:
[----:B------:R-:W-:Y:S05]  /*29f0*/  BSYNC B1 ;  /* 0x0000000000017941 */ /* 0x000fea0003800000 */
.L_x_44:
[----:B-----5:R-:W-:Y:S01]  /*2a00*/  HADD2.F32 R14, -RZ, R114.H0_H0 ;  /* 0x20000072ff0e7230 */ /* 0x020fe20000004100 */
[----:B------:R-:W-:Y:S01]  /*2a10*/  BSSY B1, `(.L_x_46) ;  /* 0x000000a000017945 */ /* 0x000fe20003800000 */
[----:B------:R-:W-:Y:S02]  /*2a20*/  @P0 IMAD.MOV.U32 R20, RZ, RZ, R102 ;  /* 0x000000ffff140224 */ /* 0x000fe400078e0066 */
[----:B------:R-:W-:Y:S02]  /*2a30*/  @P0 IMAD.MOV.U32 R21, RZ, RZ, R103 ;  /* 0x000000ffff150224 */ /* 0x000fe400078e0067 */
[----:B------:R-:W-:-:S04]  /*2a40*/  FMUL R14, R14, R89 ;  /* 0x000000590e0e7220 */ /* 0x000fc80000400000 */
[----:B------:R-:W-:-:S05]  /*2a50*/  FFMA R14, R65, R88, R14 ;  /* 0x00000058410e7223 */ /* 0x000fca000000000e */
[----:B------:R-:W-:-:S05]  /*2a60*/  F2FP.F16.F32.PACK_AB R14, RZ, R14 ;  /* 0x0000000eff0e723e */ /* 0x000fca00000000ff */
[----:B------:R0:W-:Y:S01]  /*2a70*/  @P0 STG.E.U16 desc[UR38][R20.64+0x22], R14 ;  /* 0x0000220e14000986 */ /* 0x0001e2000c101526 */
[----:B------:R-:W-:-:S13]  /*2a80*/  ISETP.GT.AND P0, PT, R3, 0x8, P2 ;  /* 0x000000080300780c */ /* 0x000fda0001704270 */
[----:B0-----:R-:W-:Y:S05]  /*2a90*/  @!P0 BRA `(.L_x_47) ;  /* 0x0000000000048947 */ /* 0x001fea0003800000 */
[----:B------:R0:W5:Y:S02]  /*2aa0*/  LDG.E.LTC128B.U16 R114, desc[UR38][R56.64+0x20] ;  /* 0x0000202638727981 */ /* 0x000164000c1e1520 */
.L_x_47:
[----:B------:R-:W-:Y:S05]  /*2ab0*/  BSYNC B1 ;  /* 0x0000000000017941 */ /* 0x000fea0003800000 */
.L_x_46:
[----:B-----5:R-:W-:Y:S01]  /*2ac0*/  HADD2.F32 R14, -RZ, R114.H0_H0 ;  /* 0x20000072ff0e7230 */ /* 0x020fe20000004100 */
[----:B------:R-:W-:Y:S04]  /*2ad0*/  BSSY B1, `(.L_x_48) ;  /* 0x0000008000017945 */ /* 0x000fe80003800000 */
[----:B------:R-:W-:-:S04]  /*2ae0*/  FMUL R19, R14, R89 ;  /* 0x000000590e137220 */ /* 0x000fc80000400000 */
[----:B------:R-:W-:-:S05]  /*2af0*/  FFMA R19, R66, R88, R19 ;  /* 0x0000005842137223 */ /* 0x000fca0000000013 */
[----:B------:R-:W-:-:S05]  /*2b00*/  F2FP.F16.F32.PACK_AB R19, RZ, R19 ;  /* 0x00000013ff13723e */ /* 0x000fca00000000ff */
[----:B------:R0:W-:Y:S01]  /*2b10*/  @P0 STG.E.U16 desc[UR38][R58.64+0x20], R19 ;  /* 0x000020133a000986 */ /* 0x0001e2000c101526 */
[----:B------:R-:W-:-:S13]  /*2b20*/  ISETP.GT.AND P0, PT, R3, 0x8, P1 ;  /* 0x000000080300780c */ /* 0x000fda0000f04270 */
[----:B0-----:R-:W-:Y:S05]  /*2b30*/  @!P0 BRA `(.L_x_49) ;  /* 0x0000000000048947 */ /* 0x001fea0003800000 */
[----:B------:R0:W5:Y:S02]  /*2b40*/  LDG.E.LTC128B.U16 R114, desc[UR38][R56.64+0x22] ;  /* 0x0000222638727981 */ /* 0x000164000c1e1520 */
.L_x_49:
[----:B------:R-:W-:Y:S05]  /*2b50*/  BSYNC B1 ;  /* 0x0000000000017941 */ /* 0x000fea0003800000 */
.L_x_48:
[----:B-----5:R-:W-:Y:S01]  /*2b60*/  HADD2.F32 R14, -RZ, R114.H0_H0 ;  /* 0x20000072ff0e7230 */ /* 0x020fe20000004100 */
[----:B------:R-:W-:Y:S01]  /*2b70*/  ISETP.GT.AND P2, PT, R4, 0x18, PT ;  /* 0x000000180400780c */ /* 0x000fe20003f44270 */
[----:B------:R-:W-:Y:S03]  /*2b80*/  BSSY B1, `(.L_x_50) ;  /* 0x0000009000017945 */ /* 0x000fe60003800000 */
[----:B------:R-:W-:Y:S01]  /*2b90*/  FMUL R14, R14, R89 ;  /* 0x000000590e0e7220 */ /* 0x000fe20000400000 */
[----:B------:R-:W-:-:S03]  /*2ba0*/  P2R R101, PR, RZ, 0x4 ;  /* 0x00000004ff657803 */ /* 0x000fc60000000000 */
[----:B------:R-:W-:-:S05]  /*2bb0*/  FFMA R14, R67, R88, R14 ;  /* 0x00000058430e7223 */ /* 0x000fca000000000e */
[----:B------:R-:W-:-:S05]  /*2bc0*/  F2FP.F16.F32.PACK_AB R14, RZ, R14 ;  /* 0x0000000eff0e723e */ /* 0x000fca00000000ff */
[----:B------:R0:W-:Y:S01]  /*2bd0*/  @P0 STG.E.U16 desc[UR38][R58.64+0x22], R14 ;  /* 0x0000220e3a000986 */ /* 0x0001e2000c101526 */
[----:B------:R-:W-:-:S13]  /*2be0*/  ISETP.GT.AND P0, PT, R3, RZ, P2 ;  /* 0x000000ff0300720c */ /* 0x000fda0001704270 */
[----:B0-----:R-:W-:Y:S05]  /*2bf0*/  @!P0 BRA `(.L_x_51) ;  /* 0x0000000000048947 */ /* 0x001fea0003800000 */
[----:B------:R0:W5:Y:S02]  /*2c00*/  LDG.E.LTC128B.U16 R114, desc[UR38][R6.64+0x30] ;  /* 0x0000302606727981 */ /* 0x000164000c1e1520 */
.L_x_51:
[----:B------:R-:W-:Y:S05]  /*2c10*/  BSYNC B1 ;  /* 0x0000000000017941 */ /* 0x000fea0003800000 */
.L_x_50:
[----:B-----5:R-:W-:Y:S01]  /*2c20*/  HADD2.F32 R14, -RZ, R114.H0_H0 ;  /* 0x20000072ff0e7230 */ /* 0x020fe20000004100 */
[----:B------:R-:W-:Y:S01]  /*2c30*/  ISETP.GT.AND P1, PT, R4, 0x19, PT ;  /* 0x000000190400780c */ /* 0x000fe20003f24270 */
[----:B------:R-:W-:Y:S01]  /*2c40*/  @P0 IMAD.MOV.U32 R20, RZ, RZ, R102 ;  /* 0x000000ffff140224 */ /* 0x000fe200078e0066 */
[----:B------:R-:W-:Y:S01]  /*2c50*/  BSSY B1, `(.L_x_52) ;  /* 0x000000a000017945 */ /* 0x000fe20003800000 */
[----:B------:R-:W-:Y:S02]  /*2c60*/  @P0 IMAD.MOV.U32 R21, RZ, RZ, R103 ;  /* 0x000000ffff150224 */ /* 0x000fe400078e0067 */
[----:B------:R-:W-:-:S04]  /*2c70*/  FMUL R19, R14, R89 ;  /* 0x000000590e137220 */ /* 0x000fc80000400000 */
[----:B------:R-:W-:Y:S01]  /*2c80*/  FFMA R19, R68, R88, R19 ;  /* 0x0000005844137223 */ /* 0x000fe20000000013 */
[----:B------:R-:W-:-:S04]  /*2c90*/  P2R R68, PR, RZ, 0x2 ;  /* 0x00000002ff447803 */ /* 0x000fc80000000000 */
[----:B------:R-:W-:-:S05]  /*2ca0*/  F2FP.F16.F32.PACK_AB R19, RZ, R19 ;  /* 0x00000013ff13723e */ /* 0x000fca00000000ff */
[----:B------:R0:W-:Y:S01]  /*2cb0*/  @P0 STG.E.U16 desc[UR38][R20.64+0x30], R19 ;  /* 0x0000301314000986 */ /* 0x0001e2000c101526 */
[----:B------:R-:W-:-:S13]  /*2cc0*/  ISETP.GT.AND P0, PT, R3, RZ, P1 ;  /* 0x000000ff0300720c */ /* 0x000fda0000f04270 */
[----:B0-----:R-:W-:Y:S05]  /*2cd0*/  @!P0 BRA `(.L_x_53) ;  /* 0x0000000000048947 */ /* 0x001fea0003800000 */
[----:B------:R0:W5:Y:S02]  /*2ce0*/  LDG.E.LTC128B.U16 R114, desc[UR38][R6.64+0x32] ;  /* 0x0000322606727981 */ /* 0x000164000c1e1520 */
.L_x_53:
[----:B------:R-:W-:Y:S05]  /*2cf0*/  BSYNC B1 ;  /* 0x0000000000017941 */ /* 0x000fea0003800000 */
.L_x_52:
        /* <DEDUP_REMOVED lines=11> */
.L_x_55:
[----:B------:R-:W-:Y:S05]  /*2db0*/  BSYNC B1 ;  /* 0x0000000000017941 */ /* 0x000fea0003800000 */
.L_x_54:
        /* <DEDUP_REMOVED lines=9> */
.L_x_57:
[----:B------:R-:W-:Y:S05]  /*2e50*/  BSYNC B1 ;  /* 0x0000000000017941 */ /* 0x000fea0003800000 */
.L_x_56:
        /* <DEDUP_REMOVED lines=11> */
.L_x_59:
[----:B------:R-:W-:Y:S05]  /*2f10*/  BSYNC B1 ;  /* 0x0000000000017941 */ /* 0x000fea0003800000 */
.L_x_58:
[----:B-----5:R-:W-:Y:S01]  /*2f20*/  HADD2.F32 R14, -RZ, R114.H0_H0 ;  /* 0x20000072ff0e7230 */ /* 0x020fe20000004100 */
[----:B------:R-:W-:Y:S01]  /*2f30*/  ISETP.GT.AND P1, PT, R4, 0x21, PT ;  /* 0x000000210400780c */ /* 0x000fe20003f24270 */
[----:B------:R-:W-:Y:S01]  /*2f40*/  @P0 IMAD.MOV.U32 R20, RZ, RZ, R102 ;  /* 0x000000ffff140224 */ /* 0x000fe200078e0066 */
[----:B------:R-:W-:Y:S01]  /*2f50*/  BSSY B1, `(.L_x_60) ;  /* 0x000000a000017945 */ /* 0x000fe20003800000 */
[----:B------:R-:W-:Y:S02]  /*2f60*/  @P0 IMAD.MOV.U32 R21, RZ, RZ, R103 ;  /* 0x000000ffff150224 */ /* 0x000fe400078e0067 */
        /* <DEDUP_REMOVED lines=8> */
.L_x_61:
[----:B------:R-:W-:Y:S05]  /*2ff0*/  BSYNC B1 ;  /* 0x0000000000017941 */ /* 0x000fea0003800000 */
.L_x_60:
        /* <DEDUP_REMOVED lines=11> */
.L_x_63:
[----:B------:R-:W-:Y:S05]  /*30b0*/  BSYNC B1 ;  /* 0x0000000000017941 */ /* 0x000fea0003800000 */
.L_x_62:
        /* <DEDUP_REMOVED lines=9> */
.L_x_65:
[----:B------:R-:W-:Y:S05]  /*3150*/  BSYNC B1 ;  /* 0x0000000000017941 */ /* 0x000fea0003800000 */
.L_x_64:
        /* <DEDUP_REMOVED lines=11> */
.L_x_67:
[----:B------:R-:W-:Y:S05]  /*3210*/  BSYNC B1 ;  /* 0x0000000000017941 */ /* 0x000fea0003800000 */
.L_x_66:
        /* <DEDUP_REMOVED lines=13> */
.L_x_69:
[----:B------:R-:W-:Y:S05]  /*32f0*/  BSYNC B1 ;  /* 0x0000000000017941 */ /* 0x000fea0003800000 */
.L_x_68:
        /* <DEDUP_REMOVED lines=11> */
.L_x_71:
[----:B------:R-:W-:Y:S05]  /*33b0*/  BSYNC B1 ;  /* 0x0000000000017941 */ /* 0x000fea0003800000 */
.L_x_70:
        /* <DEDUP_REMOVED lines=9> */
.L_x_73:
[----:B------:R-:W-:Y:S05]  /*3450*/  BSYNC B1 ;  /* 0x0000000000017941 */ /* 0x000fea0003800000 */
.L_x_72:
[----:B-----5:R-:W-:Y:S01]  /*3460*/  HADD2.F32 R14, -RZ, R114.H0_H0 ;  /* 0x20000072ff0e7230 */ /* 0x020fe20000004100 */
[----:B------:R-:W-:Y:S01]  /*3470*/  ISETP.GT.AND P3, PT, R4, 0x30, PT ;  /* 0x000000300400780c */ /* 0x000fe20003f64270 */
[----:B------:R-:W-:Y:S03]  /*3480*/  BSSY B1, `(.L_x_74) ;  /* 0x0000008000017945 */ /* 0x000fe60003800000 */
[----:B------:R-:W-:-:S04]  /*3490*/  FMUL R14, R14, R89 ;  /* 0x000000590e0e7220 */ /* 0x000fc80000400000 */
[----:B------:R-:W-:-:S05]  /*34a0*/  FFMA R14, R79, R88, R14 ;  /* 0x000000584f0e7223 */ /* 0x000fca000000000e */
[----:B------:R-:W-:-:S05]  /*34b0*/  F2FP.F16.F32.PACK_AB R14, RZ, R14 ;  /* 0x0000000eff0e723e */ /* 0x000fca00000000ff */
[----:B------:R0:W-:Y:S01]  /*34c0*/  @P0 STG.E.U16 desc[UR38][R58.64+0x52], R14 ;  /* 0x0000520e3a000986 */ /* 0x0001e2000c101526 */
[----:B------:R-:W-:-:S13]  /*34d0*/  ISETP.GT.AND P0, PT, R3, RZ, P3 ;  /* 0x000000ff0300720c */ /* 0x000fda0001f04270 */
[----:B0-----:R-:W-:Y:S05]  /*34e0*/  @!P0 BRA `(.L_x_75) ;  /* 0x0000000000048947 */ /* 0x001fea0003800000 */
[----:B------:R0:W5:Y:S02]  /*34f0*/  LDG.E.LTC128B.U16 R114, desc[UR38][R6.64+0x60] ;  /* 0x0000602606727981 */ /* 0x000164000c1e1520 */
.L_x_75:
[----:B------:R-:W-:Y:S05]  /*3500*/  BSYNC B1 ;  /* 0x0000000000017941 */ /* 0x000fea0003800000 */
.L_x_74:
[----:B-----5:R-:W-:Y:S01]  /*3510*/  HADD2.F32 R14, -RZ, R114.H0_H0 ;  /* 0x20000072ff0e7230 */ /* 0x020fe20000004100 */
[----:B------:R-:W-:Y:S01]  /*3520*/  ISETP.GT.AND P2, PT, R4, 0x31, PT ;  /* 0x000000310400780c */ /* 0x000fe20003f44270 */
[----:B------:R-:W-:Y:S01]  /*3530*/  @P0 IMAD.MOV.U32 R20, RZ, RZ, R102 ;  /* 0x000000ffff140224 */ /* 0x000fe200078e0066 */
[----:B------:R-:W-:Y:S01]  /*3540*/  BSSY B1, `(.L_x_76) ;  /* 0x0000009000017945 */ /* 0x000fe20003800000 */
[----:B------:R-:W-:Y:S02]  /*3550*/  @P0 IMAD.MOV.U32 R21, RZ, RZ, R103 ;  /* 0x000000ffff150224 */ /* 0x000fe400078e0067 */
[----:B------:R-:W-:-:S04]  /*3560*/  FMUL R19, R14, R89 ;  /* 0x000000590e137220 */ /* 0x000fc80000400000 */
[----:B------:R-:W-:-:S05]  /*3570*/  FFMA R19, R80, R88, R19 ;  /* 0x0000005850137223 */ /* 0x000fca0000000013 */
[----:B------:R-:W-:-:S05]  /*3580*/  F2FP.F16.F32.PACK_AB R19, RZ, R19 ;  /* 0x00000013ff13723e */ /* 0x000fca00000000ff */
[----:B------:R0:W-:Y:S01]  /*3590*/  @P0 STG.E.U16 desc[UR38][R20.64+0x60], R19 ;  /* 0x0000601314000986 */ /* 0x0001e2000c101526 */
[----:B------:R-:W-:-:S13]  /*35a0*/  ISETP.GT.AND P0, PT, R3, RZ, P2 ;  /* 0x000000ff0300720c */ /* 0x000fda0001704270 */
[----:B0-----:R-:W-:Y:S05]  /*35b0*/  @!P0 BRA `(.L_x_77) ;  /* 0x0000000000048947 */ /* 0x001fea0003800000 */
[----:B------:R0:W5:Y:S02]  /*35c0*/  LDG.E.LTC128B.U16 R114, desc[UR38][R6.64+0x62] ;  /* 0x0000622606727981 */ /* 0x000164000c1e1520 */
.L_x_77:
[----:B------:R-:W-:Y:S05]  /*35d0*/  BSYNC B1 ;  /* 0x0000000000017941 */ /* 0x000fea0003800000 */
.L_x_76:
        /* <DEDUP_REMOVED lines=11> */
.L_x_79:
[----:B------:R-:W-:Y:S05]  /*3690*/  BSYNC B1 ;  /* 0x0000000000017941 */ /* 0x000fea0003800000 */
.L_x_78:
        /* <DEDUP_REMOVED lines=9> */
.L_x_81:
[----:B------:R-:W-:Y:S05]  /*3730*/  BSYNC B1 ;  /* 0x0000000000017941 */ /* 0x000fea0003800000 */
.L_x_80:
        /* <DEDUP_REMOVED lines=10> */
.L_x_83:
[----:B------:R-:W-:Y:S05]  /*37e0*/  BSYNC B1 ;  /* 0x0000000000017941 */ /* 0x000fea0003800000 */
.L_x_82:
        /* <DEDUP_REMOVED lines=8> */
[----:B------:R-:W-:-:S05]  /*3870*/  IADD3 R20, P0, R15, R108, RZ ;  /* 0x0000006c0f147210 */ /* 0x000fca0007f1e0ff */
[----:B------:R-:W-:Y:S01]  /*3880*/  IMAD.X R21, R5, 0x1, R109, P0 ;  /* 0x0000000105157824 */ /* 0x000fe200000e066d */
[----:B------:R-:W-:-:S05]  /*3890*/  IADD3 R64, P0, R15, R108, RZ ;  /* 0x0000006c0f407210 */ /* 0x000fca0007f1e0ff */
[----:B------:R-:W-:Y:S01]  /*38a0*/  IMAD.X R65, R5, 0x1, R109, P0 ;  /* 0x0000000105417824 */ /* 0x000fe200000e066d */
[----:B------:R-:W-:-:S05]  /*38b0*/  IADD3 R14, P0, R15, R102, RZ ;  /* 0x000000660f0e7210 */ /* 0x000fca0007f1e0ff */
[----:B------:R-:W-:Y:S01]  /*38c0*/  IMAD.X R15, R5, 0x1, R103, P0 ;  /* 0x00000001050f7824 */ /* 0x000fe200000e0667 */
[----:B------:R-:W-:-:S04]  /*38d0*/  ISETP.GT.AND P0, PT, R4, 0x39, PT ;  /* 0x000000390400780c */ /* 0x000fc80003f04270 */
[----:B------:R-:W-:-:S13]  /*38e0*/  ISETP.GT.AND P4, PT, R3, RZ, P0 ;  /* 0x000000ff0300720c */ /* 0x000fda0000784270 */
[----:B0-----:R-:W-:Y:S05]  /*38f0*/  @!P4 BRA `(.L_x_85) ;  /* 0x000000000004c947 */ /* 0x001fea0003800000 */
[----:B------:R0:W5:Y:S02]  /*3900*/  LDG.E.LTC128B.U16 R114, desc[UR38][R6.64+0x72] ;  /* 0x0000722606727981 */ /* 0x000164000c1e1520 */
.L_x_85:
[----:B------:R-:W-:Y:S05]  /*3910*/  BSYNC B1 ;  /* 0x0000000000017941 */ /* 0x000fea0003800000 */
.L_x_84:
        /* <DEDUP_REMOVED lines=9> */
.L_x_87:
[----:B------:R-:W-:Y:S05]  /*39b0*/  BSYNC B1 ;  /* 0x0000000000017941 */ /* 0x000fea0003800000 */
.L_x_86:
        /* <DEDUP_REMOVED lines=9> */
.L_x_89:
[----:B------:R-:W-:Y:S05]  /*3a50*/  BSYNC B1 ;  /* 0x0000000000017941 */ /* 0x000fea0003800000 */
.L_x_88:
[----:B-----5:R-:W-:-:S05]  /*3a60*/  HADD2.F32 R4, -RZ, R114.H0_H0 ;  /* 0x20000072ff047230 */ /* 0x020fca0000004100 */
[----:B------:R-:W-:-:S04]  /*3a70*/  FMUL R4, R4, R89 ;  /* 0x0000005904047220 */ /* 0x000fc80000400000 */
[----:B------:R-:W-:-:S05]  /*3a80*/  FFMA R4, R87, R88, R4 ;  /* 0x0000005857047223 */ /* 0x000fca0000000004 */
[----:B------:R-:W-:-:S04]  /*3a90*/  F2FP.F16.F32.PACK_AB R4, RZ, R4 ;  /* 0x00000004ff04723e */ /* 0x000fc800000000ff */
[----:B-1-34-:R-:W-:-:S05]  /*3aa0*/  PRMT R6, R4, 0x7610, R6 ;  /* 0x0000761004067816 */ /* 0x01afca0000000006 */
[----:B------:R1:W-:Y:S01]  /*3ab0*/  @P4 STG.E.U16 desc[UR38][R58.64+0x72], R6 ;  /* 0x000072063a004986 */ /* 0x0003e2000c101526 */
[----:B------:R-:W-:-:S13]  /*3ac0*/  ISETP.GT.AND P4, PT, R3, 0x80, P6 ;  /* 0x000000800300780c */ /* 0x000fda0003784270 */
[----:B------:R-:W3:Y:S01]  /*3ad0*/  @P4 LDG.E.LTC128B.U16 R114, desc[UR38][R62.64] ;  /* 0x000000263e724981 */ /* 0x000ee2000c1e1520 */
[----:B------:R-:W-:Y:S01]  /*3ae0*/  BSSY B1, `(.L_x_90) ;  /* 0x000000a000017945 */ /* 0x000fe20003800000 */
[----:B---3--:R-:W-:-:S05]  /*3af0*/  HADD2.F32 R4, -RZ, R114.H0_H0 ;  /* 0x20000072ff047230 */ /* 0x008fca0000004100 */
[----:B------:R-:W-:-:S04]  /*3b00*/  FMUL R5, R4, R89 ;  /* 0x0000005904057220 */ /* 0x000fc80000400000 */
[----:B------:R-:W-:-:S05]  /*3b10*/  FFMA R5, R24, R88, R5 ;  /* 0x0000005818057223 */ /* 0x000fca0000000005 */
[----:B------:R-:W-:-:S05]  /*3b20*/  F2FP.F16.F32.PACK_AB R5, RZ, R5 ;  /* 0x00000005ff05723e */ /* 0x000fca00000000ff */
[----:B------:R1:W-:Y:S01]  /*3b30*/  @P4 STG.E.U16 desc[UR38][R14.64], R5 ;  /* 0x000000050e004986 */ /* 0x0003e2000c101526 */
[----:B------:R-:W-:-:S04]  /*3b40*/  ISETP.NE.AND P4, PT, R116, RZ, PT ;  /* 0x000000ff7400720c */ /* 0x000fc80003f85270 */
[----:B------:R-:W-:-:S13]  /*3b50*/  ISETP.GT.AND P4, PT, R3, 0x80, P4 ;  /* 0x000000800300780c */ /* 0x000fda0002784270 */
[----:B-1----:R-:W-:Y:S05]  /*3b60*/  @!P4 BRA `(.L_x_91) ;  /* 0x000000000004c947 */ /* 0x002fea0003800000 */
[----:B------:R1:W5:Y:S02]  /*3b70*/  LDG.E.LTC128B.U16 R114, desc[UR38][R60.64+0x2] ;  /* 0x000002263c727981 */ /* 0x000364000c1e1520 */
.L_x_91:
[----:B------:R-:W-:Y:S05]  /*3b80*/  BSYNC B1 ;  /* 0x0000000000017941 */ /* 0x000fea0003800000 */
.L_x_90:
[----:B-----5:R-:W-:Y:S01]  /*3b90*/  HADD2.F32 R4, -RZ, R114.H0_H0 ;  /* 0x20000072ff047230 */ /* 0x020fe20000004100 */
[----:B------:R-:W-:Y:S01]  /*3ba0*/  ISETP.GT.AND P6, PT, R3, 0x88, P6 ;  /* 0x000000880300780c */ /* 0x000fe200037c4270 */
[----:B------:R-:W-:Y:S01]  /*3bb0*/  @P4 IMAD.MOV.U32 R5, RZ, RZ, R15 ;  /* 0x000000ffff054224 */ /* 0x000fe200078e000f */
[----:B------:R-:W-:Y:S02]  /*3bc0*/  BSSY B1, `(.L_x_92) ;  /* 0x0000009000017945 */ /* 0x000fe40003800000 */
[----:B------:R-:W-:-:S04]  /*3bd0*/  FMUL R4, R4, R89 ;  /* 0x0000005904047220 */ /* 0x000fc80000400000 */
[----:B------:R-:W-:-:S05]  /*3be0*/  FFMA R4, R25, R88, R4 ;  /* 0x0000005819047223 */ /* 0x000fca0000000004 */
[----:B------:R-:W-:-:S04]  /*3bf0*/  F2FP.F16.F32.PACK_AB R4, RZ, R4 ;  /* 0x00000004ff04723e */ /* 0x000fc800000000ff */
[----:B------:R-:W-:Y:S01]  /*3c00*/  PRMT R6, R4, 0x7610, R6 ;  /* 0x0000761004067816 */ /* 0x000fe20000000006 */
[----:B------:R-:W-:-:S05]  /*3c10*/  @P4 IMAD.MOV.U32 R4, RZ, RZ, R14 ;  /* 0x000000ffff044224 */ /* 0x000fca00078e000e */
[----:B------:R3:W-:Y:S01]  /*3c20*/  @P4 STG.E.U16 desc[UR38][R4.64+0x2], R6 ;  /* 0x0000020604004986 */ /* 0x0007e2000c101526 */
[----:B------:R-:W-:Y:S05]  /*3c30*/  @!P6 BRA `(.L_x_93) ;  /* 0x000000000004e947 */ /* 0x000fea0003800000 */
[----:B------:R4:W5:Y:S02]  /*3c40*/  LDG.E.LTC128B.U16 R114, desc[UR38][R8.64] ;  /* 0x0000002608727981 */ /* 0x000964000c1e1520 */
.L_x_93:
[----:B------:R-:W-:Y:S05]  /*3c50*/  BSYNC B1 ;  /* 0x0000000000017941 */ /* 0x000fea0003800000 */
.L_x_92:
[----:B---3-5:R-:W-:Y:S01]  /*3c60*/  HADD2.F32 R4, -RZ, R114.H0_H0 ;  /* 0x20000072ff047230 */ /* 0x028fe20000004100 */
[----:B------:R-:W-:Y:S01]  /*3c70*/  ISETP.NE.AND P4, PT, R116, RZ, PT ;  /* 0x000000ff7400720c */ /* 0x000fe20003f85270 */
[----:B------:R-:W-:Y:S03]  /*3c80*/  BSSY B1, `(.L_x_94) ;  /* 0x0000008000017945 */ /* 0x000fe60003800000 */
[----:B------:R-:W-:Y:S01]  /*3c90*/  FMUL R5, R4, R89 ;  /* 0x0000005904057220 */ /* 0x000fe20000400000 */
[----:B------:R-:W-:-:S03]  /*3ca0*/  ISETP.GT.AND P4, PT, R3, 0x88, P4 ;  /* 0x000000880300780c */ /* 0x000fc60002784270 */
[----:B------:R-:W-:-:S05]  /*3cb0*/  FFMA R5, R26, R88, R5 ;  /* 0x000000581a057223 */ /* 0x000fca0000000005 */
[----:B------:R-:W-:-:S05]  /*3cc0*/  F2FP.F16.F32.PACK_AB R5, RZ, R5 ;  /* 0x00000005ff05723e */ /* 0x000fca00000000ff */
[----:B------:R3:W-:Y:S01]  /*3cd0*/  @P6 STG.E.U16 desc[UR38][R20.64], R5 ;  /* 0x0000000514006986 */ /* 0x0007e2000c101526 */
[----:B------:R-:W-:Y:S05]  /*3ce0*/  @!P4 BRA `(.L_x_95) ;  /* 0x000000000004c947 */ /* 0x000fea0003800000 */
[----:B------:R0:W5:Y:S02]  /*3cf0*/  LDG.E.LTC128B.U16 R114, desc[UR38][R12.64+0x2] ;  /* 0x000002260c727981 */ /* 0x000164000c1e1520 */
.L_x_95:
[----:B------:R-:W-:Y:S05]  /*3d00*/  BSYNC B1 ;  /* 0x0000000000017941 */ /* 0x000fea0003800000 */
.L_x_94:
[----:B-----5:R-:W-:Y:S01]  /*3d10*/  HADD2.F32 R4, -RZ, R114.H0_H0 ;  /* 0x20000072ff047230 */ /* 0x020fe20000004100 */
[----:B------:R-:W-:Y:S01]  /*3d20*/  ISETP.NE.AND P6, PT, R115, RZ, PT ;  /* 0x000000ff7300720c */ /* 0x000fe20003fc5270 */
[----:B------:R-:W-:Y:S03]  /*3d30*/  BSSY B1, `(.L_x_96) ;  /* 0x0000008000017945 */ /* 0x000fe60003800000 */
[----:B------:R-:W-:-:S04]  /*3d40*/  FMUL R4, R4, R89 ;  /* 0x0000005904047220 */ /* 0x000fc80000400000 */
[----:B------:R-:W-:-:S05]  /*3d50*/  FFMA R4, R27, R88, R4 ;  /* 0x000000581b047223 */ /* 0x000fca0000000004 */
[----:B------:R-:W-:-:S05]  /*3d60*/  F2FP.F16.F32.PACK_AB R4, RZ, R4 ;  /* 0x00000004ff04723e */ /* 0x000fca00000000ff */
[----:B------:R0:W-:Y:S01]  /*3d70*/  @P4 STG.E.U16 desc[UR38][R64.64+0x2], R4 ;  /* 0x0000020440004986 */ /* 0x0001e2000c101526 */
[----:B------:R-:W-:-:S13]  /*3d80*/  ISETP.GT.AND P4, PT, R3, 0x80, P6 ;  /* 0x000000800300780c */ /* 0x000fda0003784270 */
[----:B0-----:R-:W-:Y:S05]  /*3d90*/  @!P4 BRA `(.L_x_97) ;  /* 0x000000000004c947 */ /* 0x001fea0003800000 */
[----:B------:R0:W5:Y:S02]  /*3da0*/  LDG.E.LTC128B.U16 R114, desc[UR38][R60.64+0x10] ;  /* 0x000010263c727981 */ /* 0x000164000c1e1520 */
.L_x_97:
[----:B------:R-:W-:Y:S05]  /*3db0*/  BSYNC B1 ;  /* 0x0000000000017941 */ /* 0x000fea0003800000 */
.L_x_96:
[----:B-----5:R-:W-:Y:S01]  /*3dc0*/  HADD2.F32 R4, -RZ, R114.H0_H0 ;  /* 0x20000072ff047230 */ /* 0x020fe20000004100 */
[----:B------:R-:W-:Y:S01]  /*3dd0*/  ISETP.NE.AND P6, PT, R117, RZ, PT ;  /* 0x000000ff7500720c */ /* 0x000fe20003fc5270 */
[----:B------:R-:W-:Y:S03]  /*3de0*/  BSSY B1, `(.L_x_98) ;  /* 0x000000b000017945 */ /* 0x000fe60003800000 */
[----:B---3--:R-:W-:Y:S01]  /*3df0*/  FMUL R5, R4, R89 ;  /* 0x0000005904057220 */ /* 0x008fe20000400000 */
[----:B------:R-:W-:-:S03]  /*3e00*/  @P4 IMAD.MOV.U32 R4, RZ, RZ, R14 ;  /* 0x000000ffff044224 */ /* 0x000fc600078e000e */
[----:B------:R-:W-:-:S05]  /*3e10*/  FFMA R5, R28, R88, R5 ;  /* 0x000000581c057223 */ /* 0x000fca0000000005 */
[----:B------:R-:W-:-:S04]  /*3e20*/  F2FP.F16.F32.PACK_AB R5, RZ, R5 ;  /* 0x00000005ff05723e */ /* 0x000fc800000000ff */
[----:B------:R-:W-:Y:S01]  /*3e30*/  PRMT R6, R5, 0x7610, R6 ;  /* 0x0000761005067816 */ /* 0x000fe20000000006 */
[----:B------:R-:W-:-:S05]  /*3e40*/  @P4 IMAD.MOV.U32 R5, RZ, RZ, R15 ;  /* 0x000000ffff054224 */ /* 0x000fca00078e000f */
[----:B------:R3:W-:Y:S01]  /*3e50*/  @P4 STG.E.U16 desc[UR38][R4.64+0x10], R6 ;  /* 0x0000100604004986 */ /* 0x0007e2000c101526 */
[----:B------:R-:W-:-:S13]  /*3e60*/  ISETP.GT.AND P4, PT, R3, 0x80, P6 ;  /* 0x000000800300780c */ /* 0x000fda0003784270 */
[----:B---3--:R-:W-:Y:S05]  /*3e70*/  @!P4 BRA `(.L_x_99) ;  /* 0x000000000004c947 */ /* 0x008fea0003800000 */
[----:B------:R3:W5:Y:S02]  /*3e80*/  LDG.E.LTC128B.U16 R114, desc[UR38][R60.64+0x12] ;  /* 0x000012263c727981 */ /* 0x000764000c1e1520 */
.L_x_99:
[----:B------:R-:W-:Y:S05]  /*3e90*/  BSYNC B1 ;  /* 0x0000000000017941 */ /* 0x000fea0003800000 */
.L_x_98:
[----:B-----5:R-:W-:Y:S01]  /*3ea0*/  HADD2.F32 R4, -RZ, R114.H0_H0 ;  /* 0x20000072ff047230 */ /* 0x020fe20000004100 */
[----:B------:R-:W-:Y:S01]  /*3eb0*/  BSSY B1, `(.L_x_100) ;  /* 0x000000c000017945 */ /* 0x000fe20003800000 */
[----:B------:R-:W-:-:S03]  /*3ec0*/  @P4 IMAD.MOV.U32 R5, RZ, RZ, R15 ;  /* 0x000000ffff054224 */ /* 0x000fc600078e000f */
[----:B------:R-:W-:-:S04]  /*3ed0*/  FMUL R4, R4, R89 ;  /* 0x0000005904047220 */ /* 0x000fc80000400000 */
[----:B------:R-:W-:-:S05]  /*3ee0*/  FFMA R4, R29, R88, R4 ;  /* 0x000000581d047223 */ /* 0x000fca0000000004 */
[----:B------:R-:W-:-:S04]  /*3ef0*/  F2FP.F16.F32.PACK_AB R4, RZ, R4 ;  /* 0x00000004ff04723e */ /* 0x000fc800000000ff */
[----:B------:R-:W-:Y:S01]  /*3f00*/  PRMT R6, R4, 0x7610, R6 ;  /* 0x0000761004067816 */ /* 0x000fe20000000006 */
[----:B------:R-:W-:-:S05]  /*3f10*/  @P4 IMAD.MOV.U32 R4, RZ, RZ, R14 ;  /* 0x000000ffff044224 */ /* 0x000fca00078e000e */
[----:B------:R0:W-:Y:S01]  /*3f20*/  @P4 STG.E.U16 desc[UR38][R4.64+0x12], R6 ;  /* 0x0000120604004986 */ /* 0x0001e2000c101526 */
[----:B------:R-:W-:-:S04]  /*3f30*/  ISETP.NE.AND P4, PT, R115, RZ, PT ;  /* 0x000000ff7300720c */ /* 0x000fc80003f85270 */
[----:B------:R-:W-:-:S13]  /*3f40*/  ISETP.GT.AND P4, PT, R3, 0x88, P4 ;  /* 0x000000880300780c */ /* 0x000fda0002784270 */
[----:B0-----:R-:W-:Y:S05]  /*3f50*/  @!P4 BRA `(.L_x_101) ;  /* 0x000000000004c947 */ /* 0x001fea0003800000 */
[----:B------:R0:W5:Y:S02]  /*3f60*/  LDG.E.LTC128B.U16 R114, desc[UR38][R12.64+0x10] ;  /* 0x000010260c727981 */ /* 0x000164000c1e1520 */
.L_x_101:
[----:B------:R-:W-:Y:S05]  /*3f70*/  BSYNC B1 ;  /* 0x0000000000017941 */ /* 0x000fea0003800000 */
.L_x_100:
        /* <DEDUP_REMOVED lines=9> */
.L_x_103:
[----:B------:R-:W-:Y:S05]  /*4010*/  BSYNC B1 ;  /* 0x0000000000017941 */ /* 0x000fea0003800000 */
.L_x_102:
[----:B-----5:R-:W-:Y:S01]  /*4020*/  HADD2.F32 R4, -RZ, R114.H0_H0 ;  /* 0x20000072ff047230 */ /* 0x020fe20000004100 */
[----:B------:R-:W-:Y:S01]  /*4030*/  ISETP.NE.AND P6, PT, R118, RZ, PT ;  /* 0x000000ff7600720c */ /* 0x000fe20003fc5270 */
        /* <DEDUP_REMOVED lines=8> */
[----:B------:R-:W-:-:S13]  /*40c0*/  ISETP.GT.AND P4, PT, R3, 0x80, P6 ;  /* 0x000000800300780c */ /* 0x000fda0003784270 */
[----:B0-----:R-:W-:Y:S05]  /*40d0*/  @!P4 BRA `(.L_x_105) ;  /* 0x000000000004c947 */ /* 0x001fea0003800000 */
[----:B------:R0:W5:Y:S02]  /*40e0*/  LDG.E.LTC128B.U16 R114, desc[UR38][R60.64+0x20] ;  /* 0x000020263c727981 */ /* 0x000164000c1e1520 */
.L_x_105:
[----:B------:R-:W-:Y:S05]  /*40f0*/  BSYNC B1 ;  /* 0x0000000000017941 */ /* 0x000fea0003800000 */
.L_x_104:
[----:B-----5:R-:W-:Y:S01]  /*4100*/  HADD2.F32 R4, -RZ, R114.H0_H0 ;  /* 0x20000072ff047230 */ /* 0x020fe20000004100 */
[----:B------:R-:W-:Y:S01]  /*4110*/  ISETP.NE.AND P6, PT, R100, RZ, PT ;  /* 0x000000ff6400720c */ /* 0x000fe20003fc5270 */
[----:B------:R-:W-:Y:S03]  /*4120*/  BSSY B1, `(.L_x_106) ;  /* 0x000000b000017945 */ /* 0x000fe60003800000 */
[----:B------:R-:W-:Y:S01]  /*4130*/  FMUL R5, R4, R89 ;  /* 0x0000005904057220 */ /* 0x000fe20000400000 */
[----:B------:R-:W-:-:S03]  /*4140*/  @P4 IMAD.MOV.U32 R4, RZ, RZ, R14 ;  /* 0x000000ffff044224 */ /* 0x000fc600078e000e */
        /* <DEDUP_REMOVED lines=8> */
.L_x_107:
[----:B------:R-:W-:Y:S05]  /*41d0*/  BSYNC B1 ;  /* 0x0000000000017941 */ /* 0x000fea0003800000 */
.L_x_106:
        /* <DEDUP_REMOVED lines=13> */
.L_x_109:
[----:B------:R-:W-:Y:S05]  /*42b0*/  BSYNC B1 ;  /* 0x0000000000017941 */ /* 0x000fea0003800000 */
.L_x_108:
[----:B-----5:R-:W-:Y:S01]  /*42c0*/  HADD2.F32 R4, -RZ, R114.H0_H0 ;  /* 0x20000072ff047230 */ /* 0x020fe20000004100 */
[----:B------:R-:W-:Y:S04]  /*42d0*/  BSSY B1, `(.L_x_110) ;  /* 0x000000b000017945 */ /* 0x000fe80003800000 */
        /* <DEDUP_REMOVED lines=10> */
.L_x_111:
[----:B------:R-:W-:Y:S05]  /*4380*/  BSYNC B1 ;  /* 0x0000000000017941 */ /* 0x000fea0003800000 */
.L_x_110:
        /* <DEDUP_REMOVED lines=13> */
.L_x_113:
[----:B------:R-:W-:Y:S05]  /*4460*/  BSYNC B1 ;  /* 0x0000000000017941 */ /* 0x000fea0003800000 */
.L_x_112:
        /* <DEDUP_REMOVED lines=13> */
.L_x_115:
[----:B------:R-:W-:Y:S05]  /*4540*/  BSYNC B1 ;  /* 0x0000000000017941 */ /* 0x000fea0003800000 */
.L_x_114:
        /* <DEDUP_REMOVED lines=13> */
.L_x_117:
[----:B------:R-:W-:Y:S05]  /*4620*/  BSYNC B1 ;  /* 0x0000000000017941 */ /* 0x000fea0003800000 */
.L_x_116:
        /* <DEDUP_REMOVED lines=12> */
.L_x_119:
[----:B------:R-:W-:Y:S05]  /*46f0*/  BSYNC B1 ;  /* 0x0000000000017941 */ /* 0x000fea0003800000 */
.L_x_118:
        /* <DEDUP_REMOVED lines=13> */
.L_x_121:
[----:B------:R-:W-:Y:S05]  /*47d0*/  BSYNC B1 ;  /* 0x0000000000017941 */ /* 0x000fea0003800000 */
.L_x_120:
        /* <DEDUP_REMOVED lines=13> */
.L_x_123:
[----:B------:R-:W-:Y:S05]  /*48b0*/  BSYNC B1 ;  /* 0x0000000000017941 */ /* 0x000fea0003800000 */
.L_x_122:
        /* <DEDUP_REMOVED lines=13> */
.L_x_125:
[----:B------:R-:W-:Y:S05]  /*4990*/  BSYNC B1 ;  /* 0x0000000000017941 */ /* 0x000fea0003800000 */
.L_x_124:
        /* <DEDUP_REMOVED lines=12> */
.L_x_127:
[----:B------:R-:W-:Y:S05]  /*4a60*/  BSYNC B1 ;  /* 0x0000000000017941 */ /* 0x000fea0003800000 */
.L_x_126:
        /* <DEDUP_REMOVED lines=13> */
.L_x_129:
[----:B------:R-:W-:Y:S05]  /*4b40*/  BSYNC B1 ;  /* 0x0000000000017941 */ /* 0x000fea0003800000 */
.L_x_128:
        /* <DEDUP_REMOVED lines=12> */
.L_x_131:
[----:B------:R-:W-:Y:S05]  /*4c10*/  BSYNC B1 ;  /* 0x0000000000017941 */ /* 0x000fea0003800000 */
.L_x_130:
        /* <DEDUP_REMOVED lines=12> */
.L_x_133:
[----:B------:R-:W-:Y:S05]  /*4ce0*/  BSYNC B1 ;  /* 0x0000000000017941 */ /* 0x000fea0003800000 */
.L_x_132:
[----:B-----5:R-:W-:Y:S01]  /*4cf0*/  HADD2.F32 R4, -RZ, R114.H0_H0 ;  /* 0x20000072ff047230 */ /* 0x020fe20000004100 */
[----:B------:R-:W-:Y:S01]  /*4d00*/  ISETP.GT.AND P5, PT, R3, 0x88, P5 ;  /* 0x000000880300780c */ /* 0x000fe20002fa4270 */
[----:B------:R-:W-:Y:S03]  /*4d10*/  BSSY B1, `(.L_x_134) ;  /* 0x000000a000017945 */ /* 0x000fe60003800000 */
[----:B------:R-:W-:Y:S01]  /*4d20*/  FMUL R5, R4, R89 ;  /* 0x0000005904057220 */ /* 0x000fe20000400000 */
[----:B------:R-:W-:-:S03]  /*4d30*/  @P4 MOV R4, R10 ;  /* 0x0000000a00044202 */ /* 0x000fc60000000f00 */
[----:B------:R-:W-:-:S05]  /*4d40*/  FFMA R5, R46, R88, R5 ;  /* 0x000000582e057223 */ /* 0x000fca0000000005 */
[----:B------:R-:W-:-:S04]  /*4d50*/  F2FP.F16.F32.PACK_AB R5, RZ, R5 ;  /* 0x00000005ff05723e */ /* 0x000fc800000000ff */
[----:B------:R-:W-:Y:S01]  /*4d60*/  PRMT R6, R5, 0x7610, R6 ;  /* 0x0000761005067816 */ /* 0x000fe20000000006 */
[----:B------:R-:W-:-:S05]  /*4d70*/  @P4 IMAD.MOV.U32 R5, RZ, RZ, R11 ;  /* 0x000000ffff054224 */ /* 0x000fca00078e000b */
[----:B------:R0:W-:Y:S01]  /*4d80*/  @P4 STG.E.U16 desc[UR38][R4.64+0x50], R6 ;  /* 0x0000500604004986 */ /* 0x0001e2000c101526 */
[----:B------:R-:W-:Y:S05]  /*4d90*/  @!P5 BRA `(.L_x_135) ;  /* 0x000000000004d947 */ /* 0x000fea0003800000 */
[----:B------:R0:W5:Y:S02]  /*4da0*/  LDG.E.LTC128B.U16 R114, desc[UR38][R12.64+0x52] ;  /* 0x000052260c727981 */ /* 0x000164000c1e1520 */
.L_x_135:
[----:B------:R-:W-:Y:S05]  /*4db0*/  BSYNC B1 ;  /* 0x0000000000017941 */ /* 0x000fea0003800000 */
.L_x_134:
[----:B0----5:R-:W-:Y:S01]  /*4dc0*/  HADD2.F32 R4, -RZ, R114.H0_H0 ;  /* 0x20000072ff047230 */ /* 0x021fe20000004100 */
        /* <DEDUP_REMOVED lines=11> */
.L_x_137:
[----:B------:R-:W-:Y:S05]  /*4e80*/  BSYNC B1 ;  /* 0x0000000000017941 */ /* 0x000fea0003800000 */
.L_x_136:
[----:B0----5:R-:W-:Y:S01]  /*4e90*/  HADD2.F32 R4, -RZ, R114.H0_H0 ;  /* 0x20000072ff047230 */ /* 0x021fe20000004100 */
[----:B------:R-:W-:Y:S01]  /*4ea0*/  ISETP.GT.AND P5, PT, R3, 0x80, P2 ;  /* 0x000000800300780c */ /* 0x000fe200017a4270 */
        /* <DEDUP_REMOVED lines=8> */
[----:B------:R-:W-:Y:S05]  /*4f30*/  @!P5 BRA `(.L_x_139) ;  /* 0x000000000004d947 */ /* 0x000fea0003800000 */
[----:B------:R0:W5:Y:S02]  /*4f40*/  LDG.E.LTC128B.U16 R114, desc[UR38][R60.64+0x62] ;  /* 0x000062263c727981 */ /* 0x000164000c1e1520 */
.L_x_139:
[----:B------:R-:W-:Y:S05]  /*4f50*/  BSYNC B1 ;  /* 0x0000000000017941 */ /* 0x000fea0003800000 */
.L_x_138:
        /* <DEDUP_REMOVED lines=12> */
.L_x_141:
[----:B------:R-:W-:Y:S05]  /*5020*/  BSYNC B1 ;  /* 0x0000000000017941 */ /* 0x000fea0003800000 */
.L_x_140:
        /* <DEDUP_REMOVED lines=12> */
.L_x_143:
[----:B------:R-:W-:Y:S05]  /*50f0*/  BSYNC B1 ;  /* 0x0000000000017941 */ /* 0x000fea0003800000 */
.L_x_142:
        /* <DEDUP_REMOVED lines=12> */
.L_x_145:
[----:B------:R-:W-:Y:S05]  /*51c0*/  BSYNC B1 ;  /* 0x0000000000017941 */ /* 0x000fea0003800000 */
.L_x_144:
        /* <DEDUP_REMOVED lines=12> */
.L_x_147:
[----:B------:R-:W-:Y:S05]  /*5290*/  BSYNC B1 ;  /* 0x0000000000017941 */ /* 0x000fea0003800000 */
.L_x_146:
        /* <DEDUP_REMOVED lines=9> */
.L_x_149:
[----:B------:R-:W-:Y:S05]  /*5330*/  BSYNC B1 ;  /* 0x0000000000017941 */ /* 0x000fea0003800000 */
.L_x_148:
        /* <DEDUP_REMOVED lines=12> */
.L_x_151:
[----:B------:R-:W-:Y:S05]  /*5400*/  BSYNC B1 ;  /* 0x0000000000017941 */ /* 0x000fea0003800000 */
.L_x_150:
[----:B------:R-:W-:Y:S05]  /*5410*/  @!P0 BRA `(.L_x_152) ;  /* 0x0000001400848947 */ /* 0x000fea0003800000 */
[----:B-----5:R-:W-:-:S05]  /*5420*/  HADD2.F32 R114, -RZ, R114.H0_H0 ;  /* 0x20000072ff727230 */ /* 0x020fca0000004100 */
[----:B------:R-:W-:-:S04]  /*5430*/  FMUL R114, R114, R89 ;  /* 0x0000005972727220 */ /* 0x000fc80000400000 */
[----:B------:R-:W-:-:S05]  /*5440*/  FFMA R114, R55, R88, R114 ;  /* 0x0000005837727223 */ /* 0x000fca0000000072 */
[----:B------:R-:W-:-:S05]  /*5450*/  F2FP.F16.F32.PACK_AB R114, RZ, R114 ;  /* 0x00000072ff72723e */ /* 0x000fca00000000ff */
[----:B------:R0:W-:Y:S01]  /*5460*/  STG.E.U16 desc[UR38][R10.64+0x72], R114 ;  /* 0x000072720a007986 */ /* 0x0001e2000c101526 */
[----:B------:R-:W-:Y:S05]  /*5470*/  BRA `(.L_x_152) ;  /* 0x00000014006c7947 */ /* 0x000fea0003800000 */
.L_x_29:
[----:B------:R-:W-:Y:S01]  /*5480*/  ULDC.64 UR4, c[0x0][0x5c0] ;  /* 0x0001700000047ab9 */ /* 0x000fe20000000a00 */
[-C--:B------:R-:W-:Y:S01]  /*5490*/  FMUL R56, R56, R88.reuse ;  /* 0x0000005838387220 */ /* 0x080fe20000400000 */
[----:B------:R-:W-:Y:S01]  /*54a0*/  LEA R10, P1, R110, UR4, 0x1 ;  /* 0x000000046e0a7c11 */ /* 0x000fe2000f8208ff */
[----:B------:R-:W-:Y:S01]  /*54b0*/  IMAD.SHL.U32 R7, R94, 0x2, RZ ;  /* 0x000000025e077824 */ /* 0x000fe200078e00ff */
[----:B------:R-:W-:Y:S01]  /*54c0*/  ISETP.GT.AND P3, PT, R4, 0x1, PT ;  /* 0x000000010400780c */ /* 0x000fe20003f64270 */
[----:B------:R-:W-:Y:S01]  /*54d0*/  FMUL R57, R57, R88 ;  /* 0x0000005839397220 */ /* 0x000fe20000400000 */
[----:B------:R-:W-:Y:S01]  /*54e0*/  F2FP.F16.F32.PACK_AB R56, RZ, R56 ;  /* 0x00000038ff38723e */ /* 0x000fe200000000ff */
[-C--:B------:R-:W-:Y:S01]  /*54f0*/  FMUL R58, R58, R88.reuse ;  /* 0x000000583a3a7220 */ /* 0x080fe20000400000 */
[----:B------:R-:W-:Y:S01]  /*5500*/  LEA.HI.X R11, R110, UR5, R103, 0x1, P1 ;  /* 0x000000056e0b7c11 */ /* 0x000fe200088f0c67 */
[-C--:B------:R-:W-:Y:S01]  /*5510*/  FMUL R59, R59, R88.reuse ;  /* 0x000000583b3b7220 */ /* 0x080fe20000400000 */
[----:B------:R-:W-:Y:S01]  /*5520*/  ISETP.GT.AND P1, PT, R3, RZ, P3 ;  /* 0x000000ff0300720c */ /* 0x000fe20001f24270 */
[----:B------:R-:W-:Y:S01]  /*5530*/  IMAD.SHL.U32 R19, R95, 0x2, RZ ;  /* 0x000000025f137824 */ /* 0x000fe200078e00ff */
[----:B------:R-:W-:Y:S01]  /*5540*/  ISETP.GT.AND P2, PT, R3, 0x8, P6 ;  /* 0x000000080300780c */ /* 0x000fe20003744270 */
[----:B------:R-:W-:Y:S01]  /*5550*/  @P0 STG.E.U16 desc[UR38][R10.64], R56 ;  /* 0x000000380a000986 */ /* 0x000fe2000c101526 */
[----:B------:R-:W-:Y:S01]  /*5560*/  SHF.L.U64.HI R5, R94, 0x1, R93 ;  /* 0x000000015e057819 */ /* 0x000fe2000001025d */
[----:B------:R-:W-:Y:S01]  /*5570*/  FMUL R60, R60, R88 ;  /* 0x000000583c3c7220 */ /* 0x000fe20000400000 */
[----:B------:R-:W-:Y:S01]  /*5580*/  IADD3 R8, P0, R7, R10, RZ ;  /* 0x0000000a07087210 */ /* 0x000fe20007f1e0ff */
[-C--:B------:R-:W-:Y:S01]  /*5590*/  FMUL R61, R61, R88.reuse ;  /* 0x000000583d3d7220 */ /* 0x080fe20000400000 */
[----:B------:R-:W-:Y:S01]  /*55a0*/  F2FP.F16.F32.PACK_AB R57, RZ, R57 ;  /* 0x00000039ff39723e */ /* 0x000fe200000000ff */
[----:B------:R-:W-:Y:S01]  /*55b0*/  FMUL R63, R63, R88 ;  /* 0x000000583f3f7220 */ /* 0x000fe20000400000 */
[----:B------:R-:W-:Y:S01]  /*55c0*/  F2FP.F16.F32.PACK_AB R58, RZ, R58 ;  /* 0x0000003aff3a723e */ /* 0x000fe200000000ff */
[----:B------:R-:W-:Y:S01]  /*55d0*/  IMAD.X R9, R5, 0x1, R11, P0 ;  /* 0x0000000105097824 */ /* 0x000fe200000e060b */
[----:B------:R-:W-:Y:S01]  /*55e0*/  ISETP.GT.AND P0, PT, R3, 0x8, P3 ;  /* 0x000000080300780c */ /* 0x000fe20001f04270 */
[----:B------:R-:W-:Y:S01]  /*55f0*/  @P1 STG.E.U16 desc[UR38][R10.64+0x2], R57 ;  /* 0x000002390a001986 */ /* 0x000fe2000c101526 */
[----:B------:R-:W-:Y:S01]  /*5600*/  F2FP.F16.F32.PACK_AB R59, RZ, R59 ;  /* 0x0000003bff3b723e */ /* 0x000fe200000000ff */
[----:B------:R-:W-:Y:S01]  /*5610*/  FMUL R62, R62, R88 ;  /* 0x000000583e3e7220 */ /* 0x000fe20000400000 */
[----:B------:R-:W-:Y:S01]  /*5620*/  SHF.L.U64.HI R13, R95, 0x1, R92 ;  /* 0x000000015f0d7819 */ /* 0x000fe2000001025c */
[----:B------:R-:W-:Y:S01]  /*5630*/  @P2 STG.E.U16 desc[UR38][R8.64], R58 ;  /* 0x0000003a08002986 */ /* 0x000fe2000c101526 */
[----:B------:R-:W-:Y:S01]  /*5640*/  IADD3 R6, P1, P2, R19, R10, R7 ;  /* 0x0000000a13067210 */ /* 0x000fe20007a3e007 */
[-C--:B------:R-:W-:Y:S01]  /*5650*/  FMUL R64, R64, R88.reuse ;  /* 0x0000005840407220 */ /* 0x080fe20000400000 */
[C---:B------:R-:W-:Y:S01]  /*5660*/  ISETP.GT.AND P4, PT, R4.reuse, 0x8, PT ;  /* 0x000000080400780c */ /* 0x040fe20003f84270 */
[-C--:B------:R-:W-:Y:S01]  /*5670*/  FMUL R65, R65, R88.reuse ;  /* 0x0000005841417220 */ /* 0x080fe20000400000 */
[----:B------:R-:W-:Y:S01]  /*5680*/  ISETP.GT.AND P3, PT, R4, 0x9, PT ;  /* 0x000000090400780c */ /* 0x000fe20003f64270 */
[-C--:B------:R-:W-:Y:S01]  /*5690*/  FMUL R66, R66, R88.reuse ;  /* 0x0000005842427220 */ /* 0x080fe20000400000 */
[----:B------:R-:W-:Y:S01]  /*56a0*/  IADD3.X R7, R13, R11, R5, P1, P2 ;  /* 0x0000000b0d077210 */ /* 0x000fe20000fe4405 */
[----:B------:R-:W-:Y:S01]  /*56b0*/  @P0 STG.E.U16 desc[UR38][R8.64+0x2], R59 ;  /* 0x0000023b08000986 */ /* 0x000fe2000c101526 */
[----:B------:R-:W-:Y:S01]  /*56c0*/  ISETP.GT.AND P1, PT, R3, RZ, P4 ;  /* 0x000000ff0300720c */ /* 0x000fe20002724270 */
[-C--:B------:R-:W-:Y:S01]  /*56d0*/  FMUL R67, R67, R88.reuse ;  /* 0x0000005843437220 */ /* 0x080fe20000400000 */
[----:B------:R-:W-:Y:S01]  /*56e0*/  ISETP.GT.AND P0, PT, R3, RZ, P3 ;  /* 0x000000ff0300720c */ /* 0x000fe20001f04270 */
[----:B------:R-:W-:Y:S01]  /*56f0*/  FMUL R68, R68, R88 ;  /* 0x0000005844447220 */ /* 0x000fe20000400000 */
[----:B------:R-:W-:Y:S01]  /*5700*/  F2FP.F16.F32.PACK_AB R60, RZ, R60 ;  /* 0x0000003cff3c723e */ /* 0x000fe200000000ff */
[-C--:B------:R-:W-:Y:S01]  /*5710*/  FMUL R69, R69, R88.reuse ;  /* 0x0000005845457220 */ /* 0x080fe20000400000 */
[----:B------:R-:W-:Y:S01]  /*5720*/  F2FP.F16.F32.PACK_AB R61, RZ, R61 ;  /* 0x0000003dff3d723e */ /* 0x000fe200000000ff */
[-C--:B------:R-:W-:Y:S01]  /*5730*/  FMUL R70, R70, R88.reuse ;  /* 0x0000005846467220 */ /* 0x080fe20000400000 */
[----:B------:R-:W-:Y:S01]  /*5740*/  F2FP.F16.F32.PACK_AB R63, RZ, R63 ;  /* 0x0000003fff3f723e */ /* 0x000fe200000000ff */
[----:B------:R-:W-:Y:S01]  /*5750*/  FMUL R71, R71, R88 ;  /* 0x0000005847477220 */ /* 0x000fe20000400000 */
[----:B------:R-:W-:Y:S01]  /*5760*/  F2FP.F16.F32.PACK_AB R62, RZ, R62 ;  /* 0x0000003eff3e723e */ /* 0x000fe200000000ff */
[----:B------:R-:W-:Y:S01]  /*5770*/  FMUL R72, R72, R88 ;  /* 0x0000005848487220 */ /* 0x000fe20000400000 */
[----:B------:R-:W-:Y:S01]  /*5780*/  F2FP.F16.F32.PACK_AB R64, RZ, R64 ;  /* 0x00000040ff40723e */ /* 0x000fe200000000ff */
[----:B------:R-:W-:Y:S01]  /*5790*/  @P1 STG.E.U16 desc[UR38][R10.64+0x10], R60 ;  /* 0x0000103c0a001986 */ /* 0x000fe2000c101526 */
[----:B------:R-:W-:Y:S01]  /*57a0*/  ISETP.GT.AND P1, PT, R3, 0x8, P4 ;  /* 0x000000080300780c */ /* 0x000fe20002724270 */
[-C--:B------:R-:W-:Y:S01]  /*57b0*/  FMUL R73, R73, R88.reuse ;  /* 0x0000005849497220 */ /* 0x080fe20000400000 */
[----:B------:R-:W-:Y:S01]  /*57c0*/  ISETP.GT.AND P2, PT, R4, 0x11, PT ;  /* 0x000000110400780c */ /* 0x000fe20003f44270 */
[----:B------:R-:W-:Y:S01]  /*57d0*/  @P0 STG.E.U16 desc[UR38][R10.64+0x12], R61 ;  /* 0x0000123d0a000986 */ /* 0x000fe2000c101526 */
[----:B------:R-:W-:Y:S01]  /*57e0*/  ISETP.GT.AND P0, PT, R3, 0x8, P3 ;  /* 0x000000080300780c */ /* 0x000fe20001f04270 */
[-C--:B------:R-:W-:Y:S01]  /*57f0*/  FMUL R74, R74, R88.reuse ;  /* 0x000000584a4a7220 */ /* 0x080fe20000400000 */
[----:B------:R-:W-:Y:S01]  /*5800*/  ISETP.GT.AND P3, PT, R4, 0x10, PT ;  /* 0x000000100400780c */ /* 0x000fe20003f64270 */
[-C--:B------:R-:W-:Y:S01]  /*5810*/  FMUL R75, R75, R88.reuse ;  /* 0x000000584b4b7220 */ /* 0x080fe20000400000 */
[----:B------:R-:W-:Y:S01]  /*5820*/  F2FP.F16.F32.PACK_AB R65, RZ, R65 ;  /* 0x00000041ff41723e */ /* 0x000fe200000000ff */
[----:B------:R-:W-:Y:S01]  /*5830*/  FMUL R76, R76, R88 ;  /* 0x000000584c4c7220 */ /* 0x000fe20000400000 */
[----:B------:R-:W-:Y:S01]  /*5840*/  F2FP.F16.F32.PACK_AB R66, RZ, R66 ;  /* 0x00000042ff42723e */ /* 0x000fe200000000ff */
[----:B------:R-:W-:Y:S01]  /*5850*/  FMUL R77, R77, R88 ;  /* 0x000000584d4d7220 */ /* 0x000fe20000400000 */
[----:B------:R-:W-:Y:S01]  /*5860*/  F2FP.F16.F32.PACK_AB R67, RZ, R67 ;  /* 0x00000043ff43723e */ /* 0x000fe200000000ff */
[----:B------:R-:W-:Y:S01]  /*5870*/  @P1 STG.E.U16 desc[UR38][R8.64+0x10], R62 ;  /* 0x0000103e08001986 */ /* 0x000fe2000c101526 */
[----:B------:R-:W-:Y:S01]  /*5880*/  F2FP.F16.F32.PACK_AB R68, RZ, R68 ;  /* 0x00000044ff44723e */ /* 0x000fe200000000ff */
[-C--:B------:R-:W-:Y:S01]  /*5890*/  FMUL R78, R78, R88.reuse ;  /* 0x000000584e4e7220 */ /* 0x080fe20000400000 */
[----:B------:R-:W-:Y:S01]  /*58a0*/  ISETP.GT.AND P1, PT, R4, 0x19, PT ;  /* 0x000000190400780c */ /* 0x000fe20003f24270 */
[----:B------:R-:W-:Y:S01]  /*58b0*/  @P0 STG.E.U16 desc[UR38][R8.64+0x12], R63 ;  /* 0x0000123f08000986 */ /* 0x000fe2000c101526 */
[----:B------:R-:W-:Y:S01]  /*58c0*/  ISETP.GT.AND P0, PT, R3, RZ, P3 ;  /* 0x000000ff0300720c */ /* 0x000fe20001f04270 */
[-C--:B------:R-:W-:Y:S01]  /*58d0*/  FMUL R79, R79, R88.reuse ;  /* 0x000000584f4f7220 */ /* 0x080fe20000400000 */
[----:B------:R-:W-:Y:S01]  /*58e0*/  F2FP.F16.F32.PACK_AB R69, RZ, R69 ;  /* 0x00000045ff45723e */ /* 0x000fe200000000ff */
[----:B------:R-:W-:Y:S01]  /*58f0*/  FMUL R80, R80, R88 ;  /* 0x0000005850507220 */ /* 0x000fe20000400000 */
[----:B------:R-:W-:Y:S01]  /*5900*/  F2FP.F16.F32.PACK_AB R70, RZ, R70 ;  /* 0x00000046ff46723e */ /* 0x000fe200000000ff */
        /* <DEDUP_REMOVED lines=8> */
[----:B------:R-:W-:Y:S01]  /*5990*/  @P0 STG.E.U16 desc[UR38][R10.64+0x20], R64 ;  /* 0x000020400a000986 */ /* 0x000fe2000c101526 */
[----:B------:R-:W-:Y:S01]  /*59a0*/  ISETP.GT.AND P0, PT, R3, RZ, P2 ;  /* 0x000000ff0300720c */ /* 0x000fe20001704270 */
[-C--:B------:R-:W-:Y:S01]  /*59b0*/  FMUL R85, R85, R88.reuse ;  /* 0x0000005855557220 */ /* 0x080fe20000400000 */
[----:B------:R-:W-:Y:S01]  /*59c0*/  F2FP.F16.F32.PACK_AB R75, RZ, R75 ;  /* 0x0000004bff4b723e */ /* 0x000fe200000000ff */
[-C--:B------:R-:W-:Y:S01]  /*59d0*/  FMUL R86, R86, R88.reuse ;  /* 0x0000005856567220 */ /* 0x080fe20000400000 */
[----:B------:R-:W-:Y:S01]  /*59e0*/  ISETP.GT.AND P5, PT, R4, 0x28, PT ;  /* 0x000000280400780c */ /* 0x000fe20003fa4270 */
[----:B------:R-:W-:Y:S01]  /*59f0*/  FMUL R87, R87, R88 ;  /* 0x0000005857577220 */ /* 0x000fe20000400000 */
[----:B------:R-:W-:Y:S01]  /*5a00*/  F2FP.F16.F32.PACK_AB R76, RZ, R76 ;  /* 0x0000004cff4c723e */ /* 0x000fe200000000ff */
[-C--:B------:R-:W-:Y:S01]  /*5a10*/  FMUL R24, R24, R88.reuse ;  /* 0x0000005818187220 */ /* 0x080fe20000400000 */
[----:B------:R-:W-:Y:S01]  /*5a20*/  ISETP.GT.AND P4, PT, R4, 0x29, PT ;  /* 0x000000290400780c */ /* 0x000fe20003f84270 */
[-C--:B------:R-:W-:Y:S01]  /*5a30*/  FMUL R25, R25, R88.reuse ;  /* 0x0000005819197220 */ /* 0x080fe20000400000 */
[----:B------:R-:W-:Y:S01]  /*5a40*/  F2FP.F16.F32.PACK_AB R77, RZ, R77 ;  /* 0x0000004dff4d723e */ /* 0x000fe200000000ff */
[----:B------:R-:W-:Y:S01]  /*5a50*/  FMUL R26, R26, R88 ;  /* 0x000000581a1a7220 */ /* 0x000fe20000400000 */
[----:B------:R-:W-:Y:S01]  /*5a60*/  F2FP.F16.F32.PACK_AB R78, RZ, R78 ;  /* 0x0000004eff4e723e */ /* 0x000fe200000000ff */
[----:B------:R-:W-:Y:S01]  /*5a70*/  @P0 STG.E.U16 desc[UR38][R10.64+0x22], R65 ;  /* 0x000022410a000986 */ /* 0x000fe2000c101526 */
[----:B------:R-:W-:Y:S01]  /*5a80*/  ISETP.GT.AND P0, PT, R3, 0x8, P3 ;  /* 0x000000080300780c */ /* 0x000fe20001f04270 */
[-C--:B------:R-:W-:Y:S01]  /*5a90*/  FMUL R27, R27, R88.reuse ;  /* 0x000000581b1b7220 */ /* 0x080fe20000400000 */
[----:B------:R-:W-:Y:S01]  /*5aa0*/  F2FP.F16.F32.PACK_AB R79, RZ, R79 ;  /* 0x0000004fff4f723e */ /* 0x000fe200000000ff */
[-C--:B------:R-:W-:Y:S01]  /*5ab0*/  FMUL R28, R28, R88.reuse ;  /* 0x000000581c1c7220 */ /* 0x080fe20000400000 */
[----:B------:R-:W-:Y:S01]  /*5ac0*/  ISETP.GT.AND P3, PT, R4, 0x30, PT ;  /* 0x000000300400780c */ /* 0x000fe20003f64270 */
        /* <DEDUP_REMOVED lines=8> */
[----:B------:R-:W-:Y:S01]  /*5b50*/  @P0 STG.E.U16 desc[UR38][R8.64+0x20], R66 ;  /* 0x0000204208000986 */ /* 0x000fe2000c101526 */
[----:B------:R-:W-:Y:S01]  /*5b60*/  ISETP.GT.AND P0, PT, R3, 0x8, P2 ;  /* 0x000000080300780c */ /* 0x000fe20001704270 */
[-C--:B------:R-:W-:Y:S01]  /*5b70*/  FMUL R33, R33, R88.reuse ;  /* 0x0000005821217220 */ /* 0x080fe20000400000 */
[----:B------:R-:W-:Y:S01]  /*5b80*/  ISETP.GT.AND P2, PT, R4, 0x18, PT ;  /* 0x000000180400780c */ /* 0x000fe20003f44270 */
[----:B------:R-:W-:Y:S01]  /*5b90*/  FMUL R34, R34, R88 ;  /* 0x0000005822227220 */ /* 0x000fe20000400000 */
[----:B------:R-:W-:Y:S01]  /*5ba0*/  F2FP.F16.F32.PACK_AB R84, RZ, R84 ;  /* 0x00000054ff54723e */ /* 0x000fe200000000ff */
[-C--:B------:R-:W-:Y:S01]  /*5bb0*/  FMUL R35, R35, R88.reuse ;  /* 0x0000005823237220 */ /* 0x080fe20000400000 */
[----:B------:R-:W-:Y:S01]  /*5bc0*/  P2R R5, PR, RZ, 0x20 ;  /* 0x00000020ff057803 */ /* 0x000fe20000000000 */
[-C--:B------:R-:W-:Y:S01]  /*5bd0*/  FMUL R36, R36, R88.reuse ;  /* 0x0000005824247220 */ /* 0x080fe20000400000 */
[----:B------:R-:W-:Y:S01]  /*5be0*/  F2FP.F16.F32.PACK_AB R85, RZ, R85 ;  /* 0x00000055ff55723e */ /* 0x000fe200000000ff */
[----:B------:R-:W-:Y:S01]  /*5bf0*/  FMUL R37, R37, R88 ;  /* 0x0000005825257220 */ /* 0x000fe20000400000 */
[----:B------:R-:W-:Y:S01]  /*5c00*/  F2FP.F16.F32.PACK_AB R86, RZ, R86 ;  /* 0x00000056ff56723e */ /* 0x000fe200000000ff */
[-C--:B------:R-:W-:Y:S01]  /*5c10*/  FMUL R38, R38, R88.reuse ;  /* 0x0000005826267220 */ /* 0x080fe20000400000 */
[----:B------:R-:W-:Y:S01]  /*5c20*/  F2FP.F16.F32.PACK_AB R87, RZ, R87 ;  /* 0x00000057ff57723e */ /* 0x000fe200000000ff */
[----:B------:R-:W-:Y:S01]  /*5c30*/  @P0 STG.E.U16 desc[UR38][R8.64+0x22], R67 ;  /* 0x0000224308000986 */ /* 0x000fe2000c101526 */
[----:B------:R-:W-:Y:S01]  /*5c40*/  ISETP.GT.AND P0, PT, R3, RZ, P2 ;  /* 0x000000ff0300720c */ /* 0x000fe20001704270 */
        /* <DEDUP_REMOVED lines=36> */
[----:B------:R-:W-:Y:S01]  /*5e90*/  FMUL R55, R55, R88 ;  /* 0x0000005837377220 */ /* 0x000fe20000400000 */
[----:B------:R-:W-:-:S02]  /*5ea0*/  F2FP.F16.F32.PACK_AB R39, RZ, R39 ;  /* 0x00000027ff27723e */ /* 0x000fc400000000ff */
[----:B------:R-:W-:Y:S01]  /*5eb0*/  F2FP.F16.F32.PACK_AB R40, RZ, R40 ;  /* 0x00000028ff28723e */ /* 0x000fe200000000ff */
[----:B------:R-:W-:Y:S01]  /*5ec0*/  @P0 STG.E.U16 desc[UR38][R8.64+0x30], R70 ;  /* 0x0000304608000986 */ /* 0x000fe2000c101526 */
[----:B------:R-:W-:Y:S02]  /*5ed0*/  ISETP.GT.AND P0, PT, R3, 0x8, P1 ;  /* 0x000000080300780c */ /* 0x000fe40000f04270 */
[----:B------:R-:W-:Y:S02]  /*5ee0*/  ISETP.GT.AND P1, PT, R4, 0x21, PT ;  /* 0x000000210400780c */ /* 0x000fe40003f24270 */
[----:B------:R-:W-:Y:S02]  /*5ef0*/  F2FP.F16.F32.PACK_AB R41, RZ, R41 ;  /* 0x00000029ff29723e */ /* 0x000fe400000000ff */
[----:B------:R-:W-:Y:S02]  /*5f00*/  F2FP.F16.F32.PACK_AB R42, RZ, R42 ;  /* 0x0000002aff2a723e */ /* 0x000fe400000000ff */
[----:B------:R-:W-:-:S02]  /*5f10*/  F2FP.F16.F32.PACK_AB R43, RZ, R43 ;  /* 0x0000002bff2b723e */ /* 0x000fc400000000ff */
[----:B------:R-:W-:Y:S02]  /*5f20*/  F2FP.F16.F32.PACK_AB R44, RZ, R44 ;  /* 0x0000002cff2c723e */ /* 0x000fe400000000ff */
[----:B------:R-:W-:Y:S01]  /*5f30*/  F2FP.F16.F32.PACK_AB R45, RZ, R45 ;  /* 0x0000002dff2d723e */ /* 0x000fe200000000ff */
[----:B------:R-:W-:Y:S01]  /*5f40*/  @P0 STG.E.U16 desc[UR38][R8.64+0x32], R71 ;  /* 0x0000324708000986 */ /* 0x000fe2000c101526 */
[----:B------:R-:W-:Y:S02]  /*5f50*/  ISETP.GT.AND P0, PT, R3, RZ, P2 ;  /* 0x000000ff0300720c */ /* 0x000fe40001704270 */
[----:B------:R-:W-:Y:S02]  /*5f60*/  F2FP.F16.F32.PACK_AB R46, RZ, R46 ;  /* 0x0000002eff2e723e */ /* 0x000fe400000000ff */
[----:B------:R-:W-:Y:S02]  /*5f70*/  F2FP.F16.F32.PACK_AB R47, RZ, R47 ;  /* 0x0000002fff2f723e */ /* 0x000fe400000000ff */
[----:B------:R-:W-:-:S02]  /*5f80*/  F2FP.F16.F32.PACK_AB R48, RZ, R48 ;  /* 0x00000030ff30723e */ /* 0x000fc400000000ff */
[----:B------:R-:W-:Y:S02]  /*5f90*/  F2FP.F16.F32.PACK_AB R49, RZ, R49 ;  /* 0x00000031ff31723e */ /* 0x000fe400000000ff */
[----:B------:R-:W-:Y:S02]  /*5fa0*/  F2FP.F16.F32.PACK_AB R50, RZ, R50 ;  /* 0x00000032ff32723e */ /* 0x000fe400000000ff */
[----:B------:R-:W-:Y:S01]  /*5fb0*/  F2FP.F16.F32.PACK_AB R51, RZ, R51 ;  /* 0x00000033ff33723e */ /* 0x000fe200000000ff */
[----:B------:R-:W-:Y:S01]  /*5fc0*/  @P0 STG.E.U16 desc[UR38][R10.64+0x40], R72 ;  /* 0x000040480a000986 */ /* 0x000fe2000c101526 */
[----:B------:R-:W-:Y:S02]  /*5fd0*/  ISETP.GT.AND P0, PT, R3, RZ, P1 ;  /* 0x000000ff0300720c */ /* 0x000fe40000f04270 */
[----:B------:R-:W-:Y:S02]  /*5fe0*/  F2FP.F16.F32.PACK_AB R52, RZ, R52 ;  /* 0x00000034ff34723e */ /* 0x000fe400000000ff */
[----:B------:R-:W-:-:S02]  /*5ff0*/  F2FP.F16.F32.PACK_AB R53, RZ, R53 ;  /* 0x00000035ff35723e */ /* 0x000fc400000000ff */
[----:B------:R-:W-:Y:S02]  /*6000*/  F2FP.F16.F32.PACK_AB R54, RZ, R54 ;  /* 0x00000036ff36723e */ /* 0x000fe400000000ff */
[----:B------:R-:W-:-:S05]  /*6010*/  F2FP.F16.F32.PACK_AB R55, RZ, R55 ;  /* 0x00000037ff37723e */ /* 0x000fca00000000ff */
[----:B------:R-:W-:Y:S01]  /*6020*/  @P0 STG.E.U16 desc[UR38][R10.64+0x42], R73 ;  /* 0x000042490a000986 */ /* 0x000fe2000c101526 */
[----:B------:R-:W-:Y:S02]  /*6030*/  ISETP.GT.AND P0, PT, R3, 0x8, P2 ;  /* 0x000000080300780c */ /* 0x000fe40001704270 */
[----:B------:R-:W-:-:S11]  /*6040*/  ISETP.GT.AND P2, PT, R4, 0x38, PT ;  /* 0x000000380400780c */ /* 0x000fd60003f44270 */
[----:B------:R-:W-:Y:S01]  /*6050*/  @P0 STG.E.U16 desc[UR38][R8.64+0x40], R74 ;  /* 0x0000404a08000986 */ /* 0x000fe2000c101526 */
[----:B------:R-:W-:-:S13]  /*6060*/  ISETP.GT.AND P0, PT, R3, 0x8, P1 ;  /* 0x000000080300780c */ /* 0x000fda0000f04270 */
[----:B------:R-:W-:Y:S01]  /*6070*/  @P0 STG.E.U16 desc[UR38][R8.64+0x42], R75 ;  /* 0x0000424b08000986 */ /* 0x000fe2000c101526 */
[----:B------:R-:W-:-:S13]  /*6080*/  ISETP.GT.AND P0, PT, R3, RZ, P5 ;  /* 0x000000ff0300720c */ /* 0x000fda0002f04270 */
[----:B------:R-:W-:Y:S01]  /*6090*/  @P0 STG.E.U16 desc[UR38][R10.64+0x50], R76 ;  /* 0x0000504c0a000986 */ /* 0x000fe2000c101526 */
[----:B------:R-:W-:-:S13]  /*60a0*/  ISETP.GT.AND P0, PT, R3, RZ, P4 ;  /* 0x000000ff0300720c */ /* 0x000fda0002704270 */
[----:B------:R-:W-:Y:S01]  /*60b0*/  @P0 STG.E.U16 desc[UR38][R10.64+0x52], R77 ;  /* 0x0000524d0a000986 */ /* 0x000fe2000c101526 */
[----:B------:R-:W-:-:S13]  /*60c0*/  ISETP.GT.AND P0, PT, R3, 0x8, P5 ;  /* 0x000000080300780c */ /* 0x000fda0002f04270 */
[----:B------:R-:W-:Y:S01]  /*60d0*/  @P0 STG.E.U16 desc[UR38][R8.64+0x50], R78 ;  /* 0x0000504e08000986 */ /* 0x000fe2000c101526 */
[----:B------:R-:W-:-:S13]  /*60e0*/  ISETP.GT.AND P0, PT, R3, 0x8, P4 ;  /* 0x000000080300780c */ /* 0x000fda0002704270 */
[----:B------:R-:W-:Y:S01]  /*60f0*/  @P0 STG.E.U16 desc[UR38][R8.64+0x52], R79 ;  /* 0x0000524f08000986 */ /* 0x000fe2000c101526 */
[----:B------:R-:W-:-:S13]  /*6100*/  ISETP.GT.AND P0, PT, R3, RZ, P3 ;  /* 0x000000ff0300720c */ /* 0x000fda0001f04270 */
[----:B------:R-:W-:Y:S01]  /*6110*/  @P0 STG.E.U16 desc[UR38][R10.64+0x60], R80 ;  /* 0x000060500a000986 */ /* 0x000fe2000c101526 */
[----:B------:R-:W-:-:S04]  /*6120*/  ISETP.GT.AND P0, PT, R4, 0x31, PT ;  /* 0x000000310400780c */ /* 0x000fc80003f04270 */
[----:B------:R-:W-:-:S13]  /*6130*/  ISETP.GT.AND P1, PT, R3, RZ, P0 ;  /* 0x000000ff0300720c */ /* 0x000fda0000724270 */
[----:B------:R-:W-:Y:S01]  /*6140*/  @P1 STG.E.U16 desc[UR38][R10.64+0x62], R81 ;  /* 0x000062510a001986 */ /* 0x000fe2000c101526 */
[----:B------:R-:W-:-:S13]  /*6150*/  ISETP.GT.AND P1, PT, R3, 0x8, P3 ;  /* 0x000000080300780c */ /* 0x000fda0001f24270 */
[----:B------:R-:W-:Y:S01]  /*6160*/  @P1 STG.E.U16 desc[UR38][R8.64+0x60], R82 ;  /* 0x0000605208001986 */ /* 0x000fe2000c101526 */
[----:B------:R-:W-:-:S13]  /*6170*/  ISETP.GT.AND P1, PT, R3, 0x8, P0 ;  /* 0x000000080300780c */ /* 0x000fda0000724270 */
[----:B------:R-:W-:Y:S01]  /*6180*/  @P1 STG.E.U16 desc[UR38][R8.64+0x62], R83 ;  /* 0x0000625308001986 */ /* 0x000fe2000c101526 */
[----:B------:R-:W-:-:S05]  /*6190*/  IADD3 R14, P1, R19, R8, RZ ;  /* 0x00000008130e7210 */ /* 0x000fca0007f3e0ff */
[----:B------:R-:W-:Y:S01]  /*61a0*/  IMAD.X R15, R13, 0x1, R9, P1 ;  /* 0x000000010d0f7824 */ /* 0x000fe200008e0609 */
[----:B------:R-:W-:-:S13]  /*61b0*/  ISETP.GT.AND P1, PT, R3, RZ, P2 ;  /* 0x000000ff0300720c */ /* 0x000fda0001724270 */
[----:B------:R-:W-:Y:S01]  /*61c0*/  @P1 STG.E.U16 desc[UR38][R10.64+0x70], R84 ;  /* 0x000070540a001986 */ /* 0x000fe2000c101526 */
[----:B------:R-:W-:-:S05]  /*61d0*/  IADD3 R20, P1, R19, R8, RZ ;  /* 0x0000000813147210 */ /* 0x000fca0007f3e0ff */
[----:B------:R-:W-:Y:S01]  /*61e0*/  IMAD.X R21, R13, 0x1, R9, P1 ;  /* 0x000000010d157824 */ /* 0x000fe200008e0609 */
[----:B------:R-:W-:-:S05]  /*61f0*/  IADD3 R12, P1, R19, R10, RZ ;  /* 0x0000000a130c7210 */ /* 0x000fca0007f3e0ff */
[----:B------:R-:W-:Y:S01]  /*6200*/  IMAD.X R13, R13, 0x1, R11, P1 ;  /* 0x000000010d0d7824 */ /* 0x000fe200008e060b */
[----:B------:R-:W-:-:S04]  /*6210*/  ISETP.GT.AND P1, PT, R4, 0x39, PT ;  /* 0x000000390400780c */ /* 0x000fc80003f24270 */
[----:B------:R-:W-:-:S13]  /*6220*/  ISETP.GT.AND P5, PT, R3, RZ, P1 ;  /* 0x000000ff0300720c */ /* 0x000fda0000fa4270 */
[----:B------:R-:W-:Y:S01]  /*6230*/  @P5 STG.E.U16 desc[UR38][R10.64+0x72], R85 ;  /* 0x000072550a005986 */ /* 0x000fe2000c101526 */
[----:B------:R-:W-:-:S13]  /*6240*/  ISETP.GT.AND P5, PT, R3, 0x8, P2 ;  /* 0x000000080300780c */ /* 0x000fda00017a4270 */
[----:B------:R-:W-:Y:S01]  /*6250*/  @P5 STG.E.U16 desc[UR38][R8.64+0x70], R86 ;  /* 0x0000705608005986 */ /* 0x000fe2000c101526 */
[----:B------:R-:W-:-:S13]  /*6260*/  ISETP.GT.AND P5, PT, R3, 0x8, P1 ;  /* 0x000000080300780c */ /* 0x000fda0000fa4270 */
[----:B------:R0:W-:Y:S01]  /*6270*/  @P5 STG.E.U16 desc[UR38][R8.64+0x72], R87 ;  /* 0x0000725708005986 */ /* 0x0001e2000c101526 */
[C---:B------:R-:W-:Y:S02]  /*6280*/  ISETP.GT.AND P5, PT, R3.reuse, 0x80, P6 ;  /* 0x000000800300780c */ /* 0x040fe400037a4270 */
[----:B------:R-:W-:-:S11]  /*6290*/  ISETP.GT.AND P6, PT, R3, 0x88, P6 ;  /* 0x000000880300780c */ /* 0x000fd600037c4270 */
[----:B------:R-:W-:Y:S01]  /*62a0*/  @P5 STG.E.U16 desc[UR38][R12.64], R24 ;  /* 0x000000180c005986 */ /* 0x000fe2000c101526 */
[----:B------:R-:W-:-:S04]  /*62b0*/  ISETP.GT.AND P5, PT, R4, 0x1, PT ;  /* 0x000000010400780c */ /* 0x000fc80003fa4270 */
[----:B------:R-:W-:-:S13]  /*62c0*/  ISETP.GT.AND P5, PT, R3, 0x80, P5 ;  /* 0x000000800300780c */ /* 0x000fda0002fa4270 */
[----:B0-----:R-:W-:Y:S02]  /*62d0*/  @P5 IMAD.MOV.U32 R8, RZ, RZ, R12 ;  /* 0x000000ffff085224 */ /* 0x001fe400078e000c */
[----:B------:R-:W-:-:S05]  /*62e0*/  @P5 IMAD.MOV.U32 R9, RZ, RZ, R13 ;  /* 0x000000ffff095224 */ /* 0x000fca00078e000d */
[----:B------:R0:W-:Y:S01]  /*62f0*/  @P5 STG.E.U16 desc[UR38][R8.64+0x2], R25 ;  /* 0x0000021908005986 */ /* 0x0001e2000c101526 */
[----:B------:R-:W-:-:S03]  /*6300*/  ISETP.NE.AND P5, PT, R5, RZ, PT ;  /* 0x000000ff0500720c */ /* 0x000fc60003fa5270 */
[----:B------:R-:W-:Y:S01]  /*6310*/  @P6 STG.E.U16 desc[UR38][R14.64], R26 ;  /* 0x0000001a0e006986 */ /* 0x000fe2000c101526 */
[----:B------:R-:W-:-:S04]  /*6320*/  ISETP.GT.AND P6, PT, R4, 0x1, PT ;  /* 0x000000010400780c */ /* 0x000fc80003fc4270 */
[----:B------:R-:W-:-:S13]  /*6330*/  ISETP.GT.AND P6, PT, R3, 0x88, P6 ;  /* 0x000000880300780c */ /* 0x000fda00037c4270 */
[----:B------:R-:W-:Y:S01]  /*6340*/  @P6 STG.E.U16 desc[UR38][R20.64+0x2], R27 ;  /* 0x0000021b14006986 */ /* 0x000fe2000c101526 */
[----:B------:R-:W-:-:S04]  /*6350*/  ISETP.GT.AND P6, PT, R4, 0x8, PT ;  /* 0x000000080400780c */ /* 0x000fc80003fc4270 */
[----:B------:R-:W-:-:S13]  /*6360*/  ISETP.GT.AND P6, PT, R3, 0x80, P6 ;  /* 0x000000800300780c */ /* 0x000fda00037c4270 */
[----:B0-----:R-:W-:Y:S02]  /*6370*/  @P6 IMAD.MOV.U32 R8, RZ, RZ, R12 ;  /* 0x000000ffff086224 */ /* 0x001fe400078e000c */
[----:B------:R-:W-:-:S05]  /*6380*/  @P6 IMAD.MOV.U32 R9, RZ, RZ, R13 ;  /* 0x000000ffff096224 */ /* 0x000fca00078e000d */
[----:B------:R0:W-:Y:S01]  /*6390*/  @P6 STG.E.U16 desc[UR38][R8.64+0x10], R28 ;  /* 0x0000101c08006986 */ /* 0x0001e2000c101526 */
[----:B------:R-:W-:-:S04]  /*63a0*/  ISETP.GT.AND P6, PT, R4, 0x9, PT ;  /* 0x000000090400780c */ /* 0x000fc80003fc4270 */
[----:B------:R-:W-:-:S13]  /*63b0*/  ISETP.GT.AND P6, PT, R3, 0x80, P6 ;  /* 0x000000800300780c */ /* 0x000fda00037c4270 */
[----:B0-----:R-:W-:Y:S02]  /*63c0*/  @P6 IMAD.MOV.U32 R8, RZ, RZ, R12 ;  /* 0x000000ffff086224 */ /* 0x001fe400078e000c */
[----:B------:R-:W-:-:S05]  /*63d0*/  @P6 IMAD.MOV.U32 R9, RZ, RZ, R13 ;  /* 0x000000ffff096224 */ /* 0x000fca00078e000d */
[----:B------:R0:W-:Y:S01]  /*63e0*/  @P6 STG.E.U16 desc[UR38][R8.64+0x12], R29 ;  /* 0x0000121d08006986 */ /* 0x0001e2000c101526 */
[----:B------:R-:W-:-:S04]  /*63f0*/  ISETP.GT.AND P6, PT, R4, 0x8, PT ;  /* 0x000000080400780c */ /* 0x000fc80003fc4270 */
[----:B------:R-:W-:-:S13]  /*6400*/  ISETP.GT.AND P6, PT, R3, 0x88, P6 ;  /* 0x000000880300780c */ /* 0x000fda00037c4270 */
        /* <DEDUP_REMOVED lines=45> */
[----:B------:R-:W-:Y:S01]  /*66e0*/  @P6 STG.E.U16 desc[UR38][R8.64+0x42], R41 ;  /* 0x0000422908006986 */ /* 0x000fe2000c101526 */
[----:B------:R-:W-:-:S04]  /*66f0*/  ISETP.GT.AND P6, PT, R4, 0x20, PT ;  /* 0x000000200400780c */ /* 0x000fc80003fc4270 */
[----:B------:R-:W-:-:S13]  /*6700*/  ISETP.GT.AND P6, PT, R3, 0x88, P6 ;  /* 0x000000880300780c */ /* 0x000fda00037c4270 */
[----:B------:R-:W-:Y:S01]  /*6710*/  @P6 STG.E.U16 desc[UR38][R6.64+0x40], R42 ;  /* 0x0000402a06006986 */ /* 0x000fe2000c101526 */
[----:B------:R-:W-:-:S04]  /*6720*/  ISETP.GT.AND P6, PT, R4, 0x21, PT ;  /* 0x000000210400780c */ /* 0x000fc80003fc4270 */
[----:B------:R-:W-:-:S13]  /*6730*/  ISETP.GT.AND P6, PT, R3, 0x88, P6 ;  /* 0x000000880300780c */ /* 0x000fda00037c4270 */
[----:B------:R-:W-:Y:S02]  /*6740*/  @P6 IMAD.MOV.U32 R4, RZ, RZ, R6 ;  /* 0x000000ffff046224 */ /* 0x000fe400078e0006 */
[----:B------:R-:W-:-:S05]  /*6750*/  @P6 IMAD.MOV.U32 R5, RZ, RZ, R7 ;  /* 0x000000ffff056224 */ /* 0x000fca00078e0007 */
[----:B------:R0:W-:Y:S01]  /*6760*/  @P6 STG.E.U16 desc[UR38][R4.64+0x42], R43 ;  /* 0x0000422b04006986 */ /* 0x0001e2000c101526 */
[C---:B------:R-:W-:Y:S02]  /*6770*/  ISETP.GT.AND P6, PT, R3.reuse, 0x80, P5 ;  /* 0x000000800300780c */ /* 0x040fe40002fc4270 */
[----:B------:R-:W-:-:S11]  /*6780*/  ISETP.GT.AND P5, PT, R3, 0x88, P5 ;  /* 0x000000880300780c */ /* 0x000fd60002fa4270 */
[----:B0-----:R-:W-:Y:S02]  /*6790*/  @P6 IMAD.MOV.U32 R4, RZ, RZ, R12 ;  /* 0x000000ffff046224 */ /* 0x001fe400078e000c */
[----:B------:R-:W-:-:S05]  /*67a0*/  @P6 IMAD.MOV.U32 R5, RZ, RZ, R13 ;  /* 0x000000ffff056224 */ /* 0x000fca00078e000d */
[----:B------:R0:W-:Y:S01]  /*67b0*/  @P6 STG.E.U16 desc[UR38][R4.64+0x50], R44 ;  /* 0x0000502c04006986 */ /* 0x0001e2000c101526 */
[C---:B------:R-:W-:Y:S02]  /*67c0*/  ISETP.GT.AND P6, PT, R3.reuse, 0x80, P4 ;  /* 0x000000800300780c */ /* 0x040fe400027c4270 */
[----:B------:R-:W-:-:S11]  /*67d0*/  ISETP.GT.AND P4, PT, R3, 0x88, P4 ;  /* 0x000000880300780c */ /* 0x000fd60002784270 */
[----:B0-----:R-:W-:Y:S02]  /*67e0*/  @P6 IMAD.MOV.U32 R4, RZ, RZ, R12 ;  /* 0x000000ffff046224 */ /* 0x001fe400078e000c */
[----:B------:R-:W-:-:S05]  /*67f0*/  @P6 IMAD.MOV.U32 R5, RZ, RZ, R13 ;  /* 0x000000ffff056224 */ /* 0x000fca00078e000d */
[----:B------:R0:W-:Y:S02]  /*6800*/  @P6 STG.E.U16 desc[UR38][R4.64+0x52], R45 ;  /* 0x0000522d04006986 */ /* 0x0001e4000c101526 */
[----:B0-----:R-:W-:Y:S02]  /*6810*/  @P5 IMAD.MOV.U32 R4, RZ, RZ, R6 ;  /* 0x000000ffff045224 */ /* 0x001fe400078e0006 */
[----:B------:R-:W-:-:S05]  /*6820*/  @P5 IMAD.MOV.U32 R5, RZ, RZ, R7 ;  /* 0x000000ffff055224 */ /* 0x000fca00078e0007 */
[----:B------:R0:W-:Y:S01]  /*6830*/  @P5 STG.E.U16 desc[UR38][R4.64+0x50], R46 ;  /* 0x0000502e04005986 */ /* 0x0001e2000c101526 */
[C---:B------:R-:W-:Y:S02]  /*6840*/  ISETP.GT.AND P5, PT, R3.reuse, 0x80, P3 ;  /* 0x000000800300780c */ /* 0x040fe40001fa4270 */
[----:B------:R-:W-:Y:S01]  /*6850*/  ISETP.GT.AND P3, PT, R3, 0x88, P3 ;  /* 0x000000880300780c */ /* 0x000fe20001f64270 */
        /* <DEDUP_REMOVED lines=17> */
[----:B------:R0:W-:Y:S02]  /*6970*/  @P3 STG.E.U16 desc[UR38][R4.64+0x60], R50 ;  /* 0x0000603204003986 */ /* 0x0001e4000c101526 */
[----:B0-----:R-:W-:Y:S02]  /*6980*/  @P0 IMAD.MOV.U32 R4, RZ, RZ, R6 ;  /* 0x000000ffff040224 */ /* 0x001fe400078e0006 */
[----:B------:R-:W-:-:S05]  /*6990*/  @P0 IMAD.MOV.U32 R5, RZ, RZ, R7 ;  /* 0x000000ffff050224 */ /* 0x000fca00078e0007 */
[----:B------:R0:W-:Y:S02]  /*69a0*/  @P0 STG.E.U16 desc[UR38][R4.64+0x62], R51 ;  /* 0x0000623304000986 */ /* 0x0001e4000c101526 */
[----:B0-----:R-:W-:Y:S02]  /*69b0*/  @P5 IMAD.MOV.U32 R4, RZ, RZ, R12 ;  /* 0x000000ffff045224 */ /* 0x001fe400078e000c */
[----:B------:R-:W-:-:S05]  /*69c0*/  @P5 IMAD.MOV.U32 R5, RZ, RZ, R13 ;  /* 0x000000ffff055224 */ /* 0x000fca00078e000d */
[----:B------:R0:W-:Y:S04]  /*69d0*/  @P5 STG.E.U16 desc[UR38][R4.64+0x70], R52 ;  /* 0x0000703404005986 */ /* 0x0001e8000c101526 */
[----:B------:R1:W-:Y:S01]  /*69e0*/  @P4 STG.E.U16 desc[UR38][R12.64+0x72], R53 ;  /* 0x000072350c004986 */ /* 0x0003e2000c101526 */
[----:B0-----:R-:W-:Y:S02]  /*69f0*/  @P2 IMAD.MOV.U32 R4, RZ, RZ, R6 ;  /* 0x000000ffff042224 */ /* 0x001fe400078e0006 */
[----:B------:R-:W-:-:S05]  /*6a00*/  @P2 IMAD.MOV.U32 R5, RZ, RZ, R7 ;  /* 0x000000ffff052224 */ /* 0x000fca00078e0007 */
[----:B------:R1:W-:Y:S04]  /*6a10*/  @P2 STG.E.U16 desc[UR38][R4.64+0x70], R54 ;  /* 0x0000703604002986 */ /* 0x0003e8000c101526 */
[----:B------:R1:W-:Y:S02]  /*6a20*/  @P1 STG.E.U16 desc[UR38][R6.64+0x72], R55 ;  /* 0x0000723706001986 */ /* 0x0003e4000c101526 */
.L_x_152:
[----:B------:R-:W-:Y:S05]  /*6a30*/  BSYNC B0 ;  /* 0x0000000000007941 */ /* 0x000fea0003800000 */
.L_x_28:
[----:B------:R-:W-:Y:S01]  /*6a40*/  IADD3 R16, P0, R16, UR36, RZ ;  /* 0x0000002410107c10 */ /* 0x000fe2000ff1e0ff */
[----:B------:R-:W-:Y:S01]  /*6a50*/  ULDC.64 UR4, c[0x0][0x650] ;  /* 0x0001940000047ab9 */ /* 0x000fe20000000a00 */
[----:B------:R-:W-:Y:S01]  /*6a60*/  PRMT R3, RZ, 0x7610, R3 ;  /* 0x00007610ff037816 */ /* 0x000fe20000000003 */
[----:B------:R-:W-:Y:S01]  /*6a70*/  IMAD.MOV.U32 R100, RZ, RZ, -0x1 ;  /* 0xffffffffff647424 */ /* 0x000fe200078e00ff */
[----:B------:R-:W-:Y:S01]  /*6a80*/  IADD3.X R17, R17, UR42, RZ, P0, !PT ;  /* 0x0000002a11117c10 */ /* 0x000fe200087fe4ff */
[----:B------:R-:W-:Y:S01]  /*6a90*/  IMAD.MOV.U32 R19, RZ, RZ, -0x1 ;  /* 0xffffffffff137424 */ /* 0x000fe200078e00ff */
[----:B------:R-:W-:-:S04]  /*6aa0*/  ISETP.GE.U32.AND P0, PT, R16, UR4, PT ;  /* 0x0000000410007c0c */ /* 0x000fc8000bf06070 */
[----:B------:R-:W-:-:S13]  /*6ab0*/  ISETP.GE.U32.AND.EX P0, PT, R17, UR5, PT, P0 ;  /* 0x0000000511007c0c */ /* 0x000fda000bf06100 */
[----:B------:R-:W-:Y:S05]  /*6ac0*/  @P0 BRA `(.L_x_153) ;  /* 0x0000000400500947 */ /* 0x000fea0003800000 */
[----:B0-----:R-:W0:Y:S01]  /*6ad0*/  LDC.64 R10, c[0x0][0x628] ;  /* 0x00018a00ff0a7b82 */ /* 0x001e220000000a00 */
[----:B-1----:R-:W1:Y:S01]  /*6ae0*/  S2R R12, SR_CTAID.X ;  /* 0x00000000000c7919 */ /* 0x002e620000002500 */
[----:B----4-:R-:W-:Y:S02]  /*6af0*/  IMAD.MOV.U32 R8, RZ, RZ, R16 ;  /* 0x000000ffff087224 */ /* 0x010fe400078e0010 */
[----:B------:R-:W-:Y:S01]  /*6b00*/  IMAD.MOV.U32 R9, RZ, RZ, R17 ;  /* 0x000000ffff097224 */ /* 0x000fe200078e0011 */
[----:B------:R-:W4:Y:S03]  /*6b10*/  S2R R20, SR_CTAID.Y ;  /* 0x0000000000147919 */ /* 0x000f260000002600 */
[----:B------:R-:W1:Y:S08]  /*6b20*/  LDC R0, c[0x0][0x630] ;  /* 0x00018c00ff007b82 */ /* 0x000e700000000800 */
[----:B------:R-:W1:Y:S01]  /*6b30*/  LDC.64 R14, c[0x0][0x620] ;  /* 0x00018800ff0e7b82 */ /* 0x000e620000000a00 */
[----:B0-----:R-:W-:-:S04]  /*6b40*/  ISETP.NE.U32.AND P0, PT, R10, RZ, PT ;  /* 0x000000ff0a00720c */ /* 0x001fc80003f05070 */
[----:B------:R-:W-:-:S13]  /*6b50*/  ISETP.NE.AND.EX P0, PT, R11, RZ, PT, P0 ;  /* 0x000000ff0b00720c */ /* 0x000fda0003f05300 */
[----:B-1--4-:R-:W-:Y:S05]  /*6b60*/  @!P0 BRA `(.L_x_154) ;  /* 0x0000000000288947 */ /* 0x012fea0003800000 */
        /* <DEDUP_REMOVED lines=10> */
.L_x_154:
[-CC-:B------:R-:W-:Y:S01]  /*6c10*/  SHF.R.U64 R19, R8, R0.reuse, R9.reuse ;  /* 0x0000000008137219 */ /* 0x180fe20000001209 */
[----:B------:R-:W0:Y:S01]  /*6c20*/  LDC.64 R26, c[0x0][0x640] ;  /* 0x00019000ff1a7b82 */ /* 0x000e220000000a00 */
[----:B------:R-:W-:Y:S01]  /*6c30*/  SHF.R.U32.HI R0, RZ, R0, R9 ;  /* 0x00000000ff007219 */ /* 0x000fe20000011609 */
[----:B------:R-:W-:Y:S01]  /*6c40*/  ULDC UR4, c[0x0][0x150] ;  /* 0x0000540000047ab9 */ /* 0x000fe20000000800 */
[----:B------:R-:W-:Y:S02]  /*6c50*/  IADD3 R3, P0, RZ, -R19, RZ ;  /* 0x80000013ff037210 */ /* 0x000fe40007f1e0ff */
[----:B------:R-:W-:-:S03]  /*6c60*/  I2FP.F32.U32 R7, R12 ;  /* 0x0000000c00077245 */ /* 0x000fc60000201000 */
[----:B------:R-:W1:Y:S01]  /*6c70*/  LDC R6, c[0x0][0x618] ;  /* 0x00018600ff067b82 */ /* 0x000e620000000800 */
[----:B------:R-:W-:Y:S02]  /*6c80*/  IMAD.X R5, RZ, RZ, ~R0, P0 ;  /* 0x000000ffff057224 */ /* 0x000fe400000e0e00 */
[----:B------:R-:W-:Y:S01]  /*6c90*/  FMUL R7, R7, UR4 ;  /* 0x0000000407077c20 */ /* 0x000fe20008400000 */
[----:B------:R-:W-:Y:S01]  /*6ca0*/  ULDC UR4, c[0x0][0x154] ;  /* 0x0000550000047ab9 */ /* 0x000fe20000000800 */
[-C--:B------:R-:W-:Y:S02]  /*6cb0*/  IMAD R0, R5, R14.reuse, RZ ;  /* 0x0000000e05007224 */ /* 0x080fe400078e02ff */
[C---:B------:R-:W-:Y:S01]  /*6cc0*/  IMAD.WIDE.U32 R4, R3.reuse, R14, R16 ;  /* 0x0000000e03047225 */ /* 0x040fe200078e0010 */
[----:B------:R-:W4:Y:S01]  /*6cd0*/  LDC R8, c[0x0][0x608] ;  /* 0x00018200ff087b82 */ /* 0x000f220000000800 */
[----:B------:R-:W2:Y:S02]  /*6ce0*/  F2I.U32.TRUNC.NTZ R7, R7 ;  /* 0x0000000700077305 */ /* 0x000ea4000020f000 */
[----:B------:R-:W-:Y:S01]  /*6cf0*/  IMAD R3, R3, R15, R0 ;  /* 0x0000000f03037224 */ /* 0x000fe200078e0200 */
[----:B------:R-:W-:-:S03]  /*6d00*/  I2FP.F32.U32 R0, R20 ;  /* 0x0000001400007245 */ /* 0x000fc60000201000 */
[----:B------:R-:W-:Y:S01]  /*6d10*/  IMAD.IADD R3, R5, 0x1, R3 ;  /* 0x0000000105037824 */ /* 0x000fe200078e0203 */
[----:B------:R-:W3:Y:S01]  /*6d20*/  LDC R11, c[0x0][0x658] ;  /* 0x00019600ff0b7b82 */ /* 0x000ee20000000800 */
[----:B0-----:R-:W-:-:S04]  /*6d30*/  ISETP.NE.U32.AND P0, PT, R26, RZ, PT ;  /* 0x000000ff1a00720c */ /* 0x001fc80003f05070 */
[----:B------:R-:W-:-:S03]  /*6d40*/  ISETP.NE.AND.EX P0, PT, R27, RZ, PT, P0 ;  /* 0x000000ff1b00720c */ /* 0x000fc60003f05300 */
[----:B------:R-:W0:Y:S01]  /*6d50*/  LDC R9, c[0x0][0x144] ;  /* 0x00005100ff097b82 */ /* 0x000e220000000800 */
[-C--:B-1----:R-:W-:Y:S01]  /*6d60*/  SHF.R.U64 R10, R4, R6.reuse, R3 ;  /* 0x00000006040a7219 */ /* 0x082fe20000001203 */
[----:B--2---:R-:W-:Y:S01]  /*6d70*/  IMAD.MOV R7, RZ, RZ, -R7 ;  /* 0x000000ffff077224 */ /* 0x004fe200078e0a07 */
[----:B------:R-:W-:Y:S01]  /*6d80*/  SHF.R.U32.HI R3, RZ, R6, R3 ;  /* 0x00000006ff037219 */ /* 0x000fe20000011603 */
[----:B------:R-:W-:-:S04]  /*6d90*/  FMUL R6, R0, UR4 ;  /* 0x0000000400067c20 */ /* 0x000fc80008400000 */
[----:B------:R-:W1:Y:S01]  /*6da0*/  LDC R21, c[0x0][0x148] ;  /* 0x00005200ff157b82 */ /* 0x000e620000000800 */
[----:B------:R2:W0:Y:S01]  /*6db0*/  F2I.U32.TRUNC.NTZ R14, R6 ;  /* 0x00000006000e7305 */ /* 0x000422000020f000 */
[-CC-:B----4-:R-:W-:Y:S02]  /*6dc0*/  SHF.R.U64 R13, R10, R8.reuse, R3.reuse ;  /* 0x000000080a0d7219 */ /* 0x190fe40000001203 */
[----:B------:R-:W-:-:S04]  /*6dd0*/  SHF.R.U32.HI R0, RZ, R8, R3 ;  /* 0x00000008ff007219 */ /* 0x000fc80000011603 */
[----:B------:R-:W4:Y:S01]  /*6de0*/  LDC R24, c[0x0][0x600] ;  /* 0x00018000ff187b82 */ /* 0x000f220000000800 */
[-CC-:B---3--:R-:W-:Y:S02]  /*6df0*/  SHF.R.U64 R15, R13, R11.reuse, R0.reuse ;  /* 0x0000000b0d0f7219 */ /* 0x188fe40000001200 */
[----:B------:R-:W-:-:S03]  /*6e00*/  SHF.R.U32.HI R5, RZ, R11, R0 ;  /* 0x0000000bff057219 */ /* 0x000fc60000011600 */
[----:B------:R-:W-:Y:S02]  /*6e10*/  IMAD.MOV.U32 R4, RZ, RZ, R15 ;  /* 0x000000ffff047224 */ /* 0x000fe400078e000f */
[----:B------:R-:W3:Y:S01]  /*6e20*/  LDC R28, c[0x0][0x648] ;  /* 0x00019200ff1c7b82 */ /* 0x000ee20000000800 */
[----:B0-----:R-:W-:-:S07]  /*6e30*/  IMAD R25, R9, R7, R12 ;  /* 0x0000000709197224 */ /* 0x001fce00078e020c */
[----:B------:R-:W0:Y:S08]  /*6e40*/  LDC R29, c[0x0][0x638] ;  /* 0x00018e00ff1d7b82 */ /* 0x000e300000000800 */
[----:B------:R-:W0:Y:S01]  /*6e50*/  LDC R30, c[0x0][0x610] ;  /* 0x00018400ff1e7b82 */ /* 0x000e220000000800 */
[----:B-12-4-:R-:W-:Y:S05]  /*6e60*/  @!P0 BRA `(.L_x_155) ;  /* 0x0000000000288947 */ /* 0x016fea0003800000 */
        /* <DEDUP_REMOVED lines=10> */
.L_x_155:
[----:B------:R-:W-:Y:S02]  /*6f10*/  ISETP.NE.AND P0, PT, R2, 0x1, PT ;  /* 0x000000010200780c */ /* 0x000fe40003f05270 */
[----:B---3--:R-:W-:Y:S01]  /*6f20*/  SHF.R.U64 R3, R4, R28, R5 ;  /* 0x0000001c04037219 */ /* 0x008fe20000001205 */
[----:B------:R-:W-:Y:S01]  /*6f30*/  VIADD R5, R24, 0xffffffff ;  /* 0xffffffff18057836 */ /* 0x000fe20000000000 */
[----:B------:R-:W-:Y:S02]  /*6f40*/  LOP3.LUT R0, R13, R98, RZ, 0xc0, !PT ;  /* 0x000000620d007212 */ /* 0x000fe400078ec0ff */
[----:B------:R-:W-:Y:S01]  /*6f50*/  IADD3 R14, -R14, RZ, RZ ;  /* 0x000000ff0e0e7210 */ /* 0x000fe20007ffe1ff */
[----:B------:R-:W-:Y:S01]  /*6f60*/  IMAD.MOV R4, RZ, RZ, -R3 ;  /* 0x000000ffff047224 */ /* 0x000fe200078e0a03 */
[----:B------:R-:W-:Y:S01]  /*6f70*/  LOP3.LUT R10, R10, R5, RZ, 0xc0, !PT ;  /* 0x000000050a0a7212 */ /* 0x000fe200078ec0ff */
[----:B------:R-:W-:Y:S02]  /*6f80*/  IMAD R0, R91, R3, R0 ;  /* 0x000000035b007224 */ /* 0x000fe400078e0200 */
[----:B0-----:R-:W-:-:S02]  /*6f90*/  IMAD R3, R4, R29, R15 ;  /* 0x0000001d04037224 */ /* 0x001fc400078e020f */
[----:B------:R-:W-:Y:S02]  /*6fa0*/  @P0 IMAD R25, R21, R14, R20 ;  /* 0x0000000e15190224 */ /* 0x000fe400078e0214 */
[----:B------:R-:W-:Y:S02]  /*6fb0*/  IMAD R5, R3, R24, R10 ;  /* 0x0000001803057224 */ /* 0x000fe400078e020a */
[----:B------:R-:W-:Y:S02]  /*6fc0*/  IMAD R0, R0, R30, R25 ;  /* 0x0000001e00007224 */ /* 0x000fe400078e0219 */
[----:B------:R-:W-:-:S03]  /*6fd0*/  IMAD.MOV.U32 R4, RZ, RZ, 0x1 ;  /* 0x00000001ff047424 */ /* 0x000fc600078e00ff */
[----:B------:R-:W-:Y:S02]  /*6fe0*/  SEL R100, R5, R0, !P0 ;  /* 0x0000000005647207 */ /* 0x000fe40004000000 */
[----:B------:R-:W-:Y:S02]  /*6ff0*/  PRMT R3, R4, 0x7610, R3 ;  /* 0x0000761004037816 */ /* 0x000fe40000000003 */
[----:B------:R-:W-:-:S07]  /*7000*/  SEL R0, R0, R5, !P0 ;  /* 0x0000000500007207 */ /* 0x000fce0004000000 */
.L_x_153:
[----:B------:R-:W-:Y:S01]  /*7010*/  LOP3.LUT P0, RZ, R3, 0xff, RZ, 0xc0, !PT ;  /* 0x000000ff03ff7812 */ /* 0x000fe2000780c0ff */
[----:B------:R-:W-:-:S12]  /*7020*/  IMAD.MOV.U32 R107, RZ, RZ, R0 ;  /* 0x000000ffff6b7224 */ /* 0x000fd800078e0000 */
[----:B------:R-:W-:Y:S05]  /*7030*/  @P0 BRA `(.L_x_156) ;  /* 0xffffffa000600947 */ /* 0x000fea000383ffff */
[----:B------:R-:W-:Y:S05]  /*7040*/  EXIT ;  /* 0x000000000000794d */ /* 0x000fea0003800000 */
.L_x_3:
        /* <DEDUP_REMOVED lines=26> */
.L_x_158:
[--C-:B------:R-:W-:Y:S01]  /*71f0*/  SHF.R.U64 R14, R12, R20, R13.reuse ;  /* 0x000000140c0e7219 */ /* 0x100fe2000000120d */
[----:B------:R-:W0:Y:S01]  /*7200*/  LDC R24, c[0x0][0x618] ;  /* 0x00018600ff187b82 */ /* 0x000e220000000800 */
[----:B------:R-:W-:Y:S01]  /*7210*/  I2FP.F32.U32 R8, R6 ;  /* 0x0000000600087245 */ /* 0x000fe20000201000 */
[----:B------:R-:W-:Y:S01]  /*7220*/  ULDC UR4, c[0x0][0x150] ;  /* 0x0000540000047ab9 */ /* 0x000fe20000000800 */
[----:B------:R-:W-:Y:S02]  /*7230*/  SHF.R.U32.HI R7, RZ, R20, R13 ;  /* 0x00000014ff077219 */ /* 0x000fe4000001160d */
[----:B------:R-:W-:Y:S01]  /*7240*/  IADD3 R11, P0, RZ, -R14, RZ ;  /* 0x8000000eff0b7210 */ /* 0x000fe20007f1e0ff */
[----:B------:R-:W-:Y:S01]  /*7250*/  FMUL R13, R8, UR4 ;  /* 0x00000004080d7c20 */ /* 0x000fe20008400000 */
[----:B------:R-:W-:Y:S01]  /*7260*/  ULDC UR4, c[0x0][0x154] ;  /* 0x0000550000047ab9 */ /* 0x000fe20000000800 */
[----:B------:R-:W1:Y:S02]  /*7270*/  LDC.64 R26, c[0x0][0x640] ;  /* 0x00019000ff1a7b82 */ /* 0x000e640000000a00 */
[----:B------:R-:W-:-:S02]  /*7280*/  IMAD.X R7, RZ, RZ, ~R7, P0 ;  /* 0x000000ffff077224 */ /* 0x000fc400000e0e07 */
[----:B------:R-:W2:Y:S01]  /*7290*/  F2I.U32.TRUNC.NTZ R13, R13 ;  /* 0x0000000d000d7305 */ /* 0x000ea2000020f000 */
[----:B------:R-:W-:-:S03]  /*72a0*/  IMAD.WIDE.U32 R8, R11, R22, R16 ;  /* 0x000000160b087225 */ /* 0x000fc600078e0010 */
[----:B------:R-:W3:Y:S01]  /*72b0*/  LDC R15, c[0x0][0x144] ;  /* 0x00005100ff0f7b82 */ /* 0x000ee20000000800 */
[----:B------:R-:W-:-:S04]  /*72c0*/  IMAD R10, R7, R22, RZ ;  /* 0x00000016070a7224 */ /* 0x000fc800078e02ff */
[----:B------:R-:W-:Y:S02]  /*72d0*/  IMAD R7, R11, R23, R10 ;  /* 0x000000170b077224 */ /* 0x000fe400078e020a */
[----:B------:R-:W-:Y:S01]  /*72e0*/  IMAD.MOV.U32 R10, RZ, RZ, -0x1 ;  /* 0xffffffffff0a7424 */ /* 0x000fe200078e00ff */
[----:B------:R-:W4:Y:S01]  /*72f0*/  LDC R20, c[0x0][0x608] ;  /* 0x00018200ff147b82 */ /* 0x000f220000000800 */
[----:B------:R-:W-:Y:S01]  /*7300*/  IMAD.IADD R7, R9, 0x1, R7 ;  /* 0x0000000109077824 */ /* 0x000fe200078e0207 */
[----:B------:R-:W-:-:S04]  /*7310*/  I2FP.F32.U32 R9, R5 ;  /* 0x0000000500097245 */ /* 0x000fc80000201000 */
[-C--:B0-----:R-:W-:Y:S01]  /*7320*/  SHF.R.U64 R12, R8, R24.reuse, R7 ;  /* 0x00000018080c7219 */ /* 0x081fe20000001207 */
[----:B--2---:R-:W-:Y:S01]  /*7330*/  IMAD.MOV R8, RZ, RZ, -R13 ;  /* 0x000000ffff087224 */ /* 0x004fe200078e0a0d */
[----:B------:R-:W0:Y:S01]  /*7340*/  LDC R11, c[0x0][0x658] ;  /* 0x00019600ff0b7b82 */ /* 0x000e220000000800 */
[----:B-1----:R-:W-:Y:S01]  /*7350*/  ISETP.NE.U32.AND P0, PT, R26, RZ, PT ;  /* 0x000000ff1a00720c */ /* 0x002fe20003f05070 */
[----:B------:R-:W-:Y:S01]  /*7360*/  FMUL R9, R9, UR4 ;  /* 0x0000000409097c20 */ /* 0x000fe20008400000 */
[----:B------:R-:W-:Y:S02]  /*7370*/  SHF.R.U32.HI R7, RZ, R24, R7 ;  /* 0x00000018ff077219 */ /* 0x000fe40000011607 */
[----:B------:R-:W-:-:S03]  /*7380*/  ISETP.NE.AND.EX P0, PT, R27, RZ, PT, P0 ;  /* 0x000000ff1b00720c */ /* 0x000fc60003f05300 */
[----:B------:R-:W1:Y:S01]  /*7390*/  LDC R22, c[0x0][0x148] ;  /* 0x00005200ff167b82 */ /* 0x000e620000000800 */
[----:B---3--:R-:W-:Y:S02]  /*73a0*/  IMAD R23, R15, R8, R6 ;  /* 0x000000080f177224 */ /* 0x008fe400078e0206 */
[----:B------:R-:W-:-:S05]  /*73b0*/  IMAD.MOV.U32 R8, RZ, RZ, 0x1 ;  /* 0x00000001ff087424 */ /* 0x000fca00078e00ff */
[----:B------:R-:W2:Y:S01]  /*73c0*/  LDC R21, c[0x0][0x600] ;  /* 0x00018000ff157b82 */ /* 0x000ea20000000800 */
[-CC-:B----4-:R-:W-:Y:S02]  /*73d0*/  SHF.R.U64 R15, R12, R20.reuse, R7.reuse ;  /* 0x000000140c0f7219 */ /* 0x190fe40000001207 */
[----:B------:R-:W-:Y:S02]  /*73e0*/  SHF.R.U32.HI R6, RZ, R20, R7 ;  /* 0x00000014ff067219 */ /* 0x000fe40000011607 */
[----:B------:R3:W4:Y:S03]  /*73f0*/  F2I.U32.TRUNC.NTZ R20, R9 ;  /* 0x0000000900147305 */ /* 0x000726000020f000 */
[----:B------:R-:W1:Y:S01]  /*7400*/  LDC R25, c[0x0][0x648] ;  /* 0x00019200ff197b82 */ /* 0x000e620000000800 */
[-C--:B0-----:R-:W-:Y:S02]  /*7410*/  SHF.R.U64 R19, R15, R11.reuse, R6 ;  /* 0x0000000b0f137219 */ /* 0x081fe40000001206 */
[----:B------:R-:W-:-:S02]  /*7420*/  SHF.L.U32 R10, R10, R11, RZ ;  /* 0x0000000b0a0a7219 */ /* 0x000fc400000006ff */
[-C--:B------:R-:W-:Y:S01]  /*7430*/  SHF.R.U32.HI R7, RZ, R11.reuse, R6 ;  /* 0x0000000bff077219 */ /* 0x080fe20000011606 */
[----:B------:R-:W-:Y:S01]  /*7440*/  IMAD.MOV.U32 R6, RZ, RZ, R19 ;  /* 0x000000ffff067224 */ /* 0x000fe200078e0013 */
[----:B------:R-:W-:Y:S01]  /*7450*/  SHF.L.U32 R24, R8, R11, RZ ;  /* 0x0000000b08187219 */ /* 0x000fe200000006ff */
[----:B------:R-:W0:Y:S01]  /*7460*/  LDC R28, c[0x0][0x638] ;  /* 0x00018e00ff1c7b82 */ /* 0x000e220000000800 */
[----:B------:R-:W-:-:S07]  /*7470*/  LOP3.LUT R30, RZ, R10, RZ, 0x33, !PT ;  /* 0x0000000aff1e7212 */ /* 0x000fce00078e33ff */
[----:B------:R-:W0:Y:S01]  /*7480*/  LDC R29, c[0x0][0x610] ;  /* 0x00018400ff1d7b82 */ /* 0x000e220000000800 */
[----:B---34-:R-:W-:Y:S05]  /*7490*/  @!P0 BRA `(.L_x_159) ;  /* 0x0000000000288947 */ /* 0x018fea0003800000 */
[----:B------:R-:W3:Y:S02]  /*74a0*/  LDC R6, c[0x0][0x64c] ;  /* 0x00019300ff067b82 */ /* 0x000ee40000000800 */
[----:B---3--:R-:W-:-:S05]  /*74b0*/  IADD3 R11, P0, R19, R6, RZ ;  /* 0x00000006130b7210 */ /* 0x008fca0007f1e0ff */
        /* <DEDUP_REMOVED lines=8> */
.L_x_159:
[----:B------:R-:W-:Y:S01]  /*7540*/  ISETP.NE.AND P0, PT, R2, 0x1, PT ;  /* 0x000000010200780c */ /* 0x000fe20003f05270 */
[----:B--2---:R-:W-:Y:S01]  /*7550*/  VIADD R9, R21, 0xffffffff ;  /* 0xffffffff15097836 */ /* 0x004fe20000000000 */
[----:B-1----:R-:W-:Y:S01]  /*7560*/  SHF.R.U64 R7, R6, R25, R7 ;  /* 0x0000001906077219 */ /* 0x002fe20000001207 */
[----:B------:R-:W-:Y:S01]  /*7570*/  IMAD.MOV R20, RZ, RZ, -R20 ;  /* 0x000000ffff147224 */ /* 0x000fe200078e0a14 */
[----:B------:R-:W-:Y:S02]  /*7580*/  LOP3.LUT R6, R15, R30, RZ, 0xc0, !PT ;  /* 0x0000001e0f067212 */ /* 0x000fe400078ec0ff */
[----:B------:R-:W-:Y:S01]  /*7590*/  LOP3.LUT R12, R12, R9, RZ, 0xc0, !PT ;  /* 0x000000090c0c7212 */ /* 0x000fe200078ec0ff */
[----:B------:R-:W-:Y:S02]  /*75a0*/  IMAD.MOV R8, RZ, RZ, -R7 ;  /* 0x000000ffff087224 */ /* 0x000fe400078e0a07 */
[----:B------:R-:W-:Y:S02]  /*75b0*/  IMAD R6, R24, R7, R6 ;  /* 0x0000000718067224 */ /* 0x000fe400078e0206 */
[----:B------:R-:W-:-:S02]  /*75c0*/  IMAD.MOV.U32 R9, RZ, RZ, 0x1 ;  /* 0x00000001ff097424 */ /* 0x000fc400078e00ff */
[----:B------:R-:W-:Y:S02]  /*75d0*/  @P0 IMAD R23, R22, R20, R5 ;  /* 0x0000001416170224 */ /* 0x000fe400078e0205 */
[----:B0-----:R-:W-:Y:S02]  /*75e0*/  IMAD R5, R8, R28, R19 ;  /* 0x0000001c08057224 */ /* 0x001fe400078e0213 */
[----:B------:R-:W-:Y:S02]  /*75f0*/  IMAD R19, R6, R29, R23 ;  /* 0x0000001d06137224 */ /* 0x000fe400078e0217 */
[----:B------:R-:W-:Y:S02]  /*7600*/  IMAD R6, R5, R21, R12 ;  /* 0x0000001505067224 */ /* 0x000fe400078e020c */
[----:B------:R-:W-:-:S03]  /*7610*/  IMAD.MOV.U32 R8, RZ, RZ, R14 ;  /* 0x000000ffff087224 */ /* 0x000fc600078e000e */
[----:B------:R-:W-:Y:S02]  /*7620*/  SEL R20, R6, R19, !P0 ;  /* 0x0000001306147207 */ /* 0x000fe40004000000 */
[----:B------:R-:W-:-:S07]  /*7630*/  SEL R19, R19, R6, !P0 ;  /* 0x0000000613137207 */ /* 0x000fce0004000000 */
.L_x_157:
[----:B------:R-:W-:-:S08]  /*7640*/  NOP ;  /* 0x0000000000007918 */ /* 0x000fd00000000000 */
[----:B------:R-:W0:-:S00]  /*7650*/  USETMAXREG.DEALLOC.CTAPOOL 0x28 ;  /* 0x00000028000079c8 */ /* 0x000e0000080e0500 */
[----:B0-----:R-:W-:-:S13]  /*7660*/  ISETP.NE.AND P0, PT, R0, RZ, PT ;  /* 0x000000ff0000720c */ /* 0x001fda0003f05270 */
[----:B------:R-:W-:Y:S05]  /*7670*/  @P0 EXIT ;  /* 0x000000000000094d */ /* 0x000fea0003800000 */
[----:B------:R-:W-:Y:S01]  /*7680*/  LOP3.LUT P0, RZ, R9, 0xff, RZ, 0xc0, !PT ;  /* 0x000000ff09ff7812 */ /* 0x000fe2000780c0ff */
[----:B------:R-:W-:Y:S02]  /*7690*/  IMAD.MOV.U32 R0, RZ, RZ, 0x1 ;  /* 0x00000001ff007424 */ /* 0x000fe400078e00ff */
[----:B------:R-:W-:-:S10]  /*76a0*/  IMAD.MOV.U32 R12, RZ, RZ, RZ ;  /* 0x000000ffff0c7224 */ /* 0x000fd400078e00ff */
[----:B------:R-:W-:Y:S05]  /*76b0*/  @!P0 BRA `(.L_x_160) ;  /* 0x0000000c00148947 */ /* 0x000fea0003800000 */
[----:B------:R-:W0:Y:S01]  /*76c0*/  LDC R0, c[0x0][0x28c] ;  /* 0x0000a300ff007b82 */ /* 0x000e220000000800 */
[----:B------:R-:W-:Y:S01]  /*76d0*/  LOP3.LUT P0, RZ, R3, 0x1f, RZ, 0xc0, !PT ;  /* 0x0000001f03ff7812 */ /* 0x000fe2000780c0ff */
[----:B------:R-:W-:Y:S01]  /*76e0*/  ULDC UR5, c[0x0][0x658] ;  /* 0x0001960000057ab9 */ /* 0x000fe20000000800 */
[----:B------:R-:W-:Y:S01]  /*76f0*/  UMOV UR6, 0xffffffff ;  /* 0xffffffff00067882 */ /* 0x000fe20000000000 */
[----:B------:R-:W-:Y:S01]  /*7700*/  BSSY B0, `(.L_x_160) ;  /* 0x00000c0000007945 */ /* 0x000fe20003800000 */
[----:B------:R-:W-:Y:S01]  /*7710*/  USHF.L.U32 UR6, UR6, UR5, URZ ;  /* 0x0000000506067299 */ /* 0x000fe2000800063f */
[C---:B------:R-:W-:Y:S01]  /*7720*/  ISETP.NE.AND P2, PT, R4.reuse, RZ, PT ;  /* 0x000000ff0400720c */ /* 0x040fe20003f45270 */
[----:B------:R-:W-:Y:S01]  /*7730*/  IMAD.MOV.U32 R13, RZ, RZ, 0x1 ;  /* 0x00000001ff0d7424 */ /* 0x000fe200078e00ff */
[----:B------:R-:W-:Y:S01]  /*7740*/  ISETP.NE.OR P0, PT, R4, RZ, !P0 ;  /* 0x000000ff0400720c */ /* 0x000fe20004705670 */
[----:B------:R-:W-:Y:S01]  /*7750*/  IMAD.MOV.U32 R12, RZ, RZ, RZ ;  /* 0x000000ffff0c7224 */ /* 0x000fe200078e00ff */
[----:B------:R-:W-:Y:S01]  /*7760*/  LOP3.LUT R11, R18, 0x2, RZ, 0xfc, !PT ;  /* 0x00000002120b7812 */ /* 0x000fe200078efcff */
[----:B------:R-:W-:Y:S01]  /*7770*/  ULDC UR4, c[0x0][0x600] ;  /* 0x0001800000047ab9 */ /* 0x000fe20000000800 */
[----:B------:R-:W-:Y:S01]  /*7780*/  UMOV UR7, 0x1 ;  /* 0x0000000100077882 */ /* 0x000fe20000000000 */
[----:B------:R-:W-:-:S02]  /*7790*/  UIADD3 UR15, UR4, -0x1, URZ ;  /* 0xffffffff040f7890 */ /* 0x000fc4000fffe03f */
[----:B------:R-:W-:Y:S02]  /*77a0*/  USHF.L.U32 UR17, UR7, UR5, URZ ;  /* 0x0000000507117299 */ /* 0x000fe4000800063f */
[----:B------:R-:W-:Y:S01]  /*77b0*/  ULOP3.LUT UR16, URZ, UR6, URZ, 0x33, !UPT ;  /* 0x000000063f107292 */ /* 0x000fe2000f8e333f */
[----:B------:R-:W-:Y:S01]  /*77c0*/  ULDC.64 UR20, c[0x0][0x198] ;  /* 0x0000660000147ab9 */ /* 0x000fe20000000a00 */
[----:B0-----:R-:W-:-:S05]  /*77d0*/  VIADD R0, R0, 0x1f ;  /* 0x0000001f00007836 */ /* 0x001fca0000000000 */
[----:B------:R-:W-:-:S04]  /*77e0*/  SHF.R.S32.HI R3, RZ, 0x1f, R0 ;  /* 0x0000001fff037819 */ /* 0x000fc80000011400 */
[----:B------:R-:W-:Y:S01]  /*77f0*/  LEA.HI R3, R3, R0, RZ, 0x5 ;  /* 0x0000000003037211 */ /* 0x000fe200078f28ff */
[----:B------:R-:W-:-:S03]  /*7800*/  IMAD.MOV.U32 R0, RZ, RZ, 0x1 ;  /* 0x00000001ff007424 */ /* 0x000fc600078e00ff */
[----:B------:R-:W-:-:S05]  /*7810*/  SHF.R.S32.HI R3, RZ, 0x5, R3 ;  /* 0x00000005ff037819 */ /* 0x000fca0000011403 */
[----:B------:R-:W-:-:S07]  /*7820*/  VIADD R10, R3, 0x1 ;  /* 0x00000001030a7836 */ /* 0x000fce0000000000 */
.L_x_172:
[----:B------:R-:W-:-:S03]  /*7830*/  UMOV UR4, 0xffffffff ;  /* 0xffffffff00047882 */ /* 0x000fc60000000000 */
[----:B------:R-:W-:Y:S05]  /*7840*/  BRA.DIV UR4, `(.L_x_161) ;  /* 0x0000000e04787947 */ /* 0x000fea000b800000 */
[----:B------:R-:W-:-:S13]  /*7850*/  ELECT P6, URZ, PT ;  /* 0x00000000003f782f */ /* 0x000fda00038c0000 */
.L_x_182:
[----:B------:R-:W0:Y:S01]  /*7860*/  LDC R4, c[0x0][0x28c] ;  /* 0x0000a300ff047b82 */ /* 0x000e220000000800 */
[----:B------:R-:W-:Y:S01]  /*7870*/  BSSY B1, `(.L_x_162) ;  /* 0x0000037000017945 */ /* 0x000fe20003800000 */
[----:B0-----:R-:W-:-:S13]  /*7880*/  ISETP.LT.OR P6, PT, R4, 0x1, !P6 ;  /* 0x000000010400780c */ /* 0x001fda00077c1670 */
[----:B------:R-:W-:Y:S05]  /*7890*/  @P6 BRA `(.L_x_163) ;  /* 0x0000000000d06947 */ /* 0x000fea0003800000 */
[----:B------:R-:W-:Y:S02]  /*78a0*/  IMAD.SHL.U32 R20, R20, 0x40, RZ ;  /* 0x0000004014147824 */ /* 0x000fe400078e00ff */
[----:B------:R-:W-:Y:S02]  /*78b0*/  IMAD.SHL.U32 R19, R19, 0x100, RZ ;  /* 0x0000010013137824 */ /* 0x000fe400078e00ff */
[----:B------:R-:W-:Y:S02]  /*78c0*/  IMAD.MOV.U32 R21, RZ, RZ, RZ ;  /* 0x000000ffff157224 */ /* 0x000fe400078e00ff */
[----:B------:R-:W-:Y:S02]  /*78d0*/  IMAD.MOV.U32 R4, RZ, RZ, R10 ;  /* 0x000000ffff047224 */ /* 0x000fe400078e000a */
[----:B------:R-:W-:Y:S02]  /*78e0*/  IMAD.MOV.U32 R5, RZ, RZ, R0 ;  /* 0x000000ffff057224 */ /* 0x000fe400078e0000 */
[----:B------:R-:W-:-:S07]  /*78f0*/  IMAD.MOV.U32 R6, RZ, RZ, R12 ;  /* 0x000000ffff067224 */ /* 0x000fce00078e000c */
.L_x_167:
[----:B------:R-:W0:Y:S01]  /*7900*/  S2R R14, SR_CgaCtaId ;  /* 0x00000000000e7919 */ /* 0x000e220000008800 */
[----:B------:R-:W-:Y:S01]  /*7910*/  MOV R7, 0x400 ;  /* 0x0000040000077802 */ /* 0x000fe20000000f00 */
[----:B------:R-:W1:Y:S03]  /*7920*/  @!P2 LDC R9, c[0x0][0x500] ;  /* 0x00014000ff09ab82 */ /* 0x000e660000000800 */
[----:B0-----:R-:W-:Y:S02]  /*7930*/  LEA R15, R14, R7, 0x18 ;  /* 0x000000070e0f7211 */ /* 0x001fe400078ec0ff */
[----:B------:R-:W-:-:S03]  /*7940*/  SHF.L.U32 R7, R5, 0x1f, RZ ;  /* 0x0000001f05077819 */ /* 0x000fc600000006ff */
[----:B------:R-:W-:-:S04]  /*7950*/  IMAD R14, R6, 0x8, R15 ;  /* 0x00000008060e7824 */ /* 0x000fc800078e020f */
[----:B------:R-:W0:Y:S02]  /*7960*/  SYNCS.PHASECHK.TRANS64.TRYWAIT P1, [R14+URZ+0x18], R7 ;  /* 0x000018070e0075a7 */ /* 0x000e24000802017f */
[----:B01----:R-:W-:Y:S05]  /*7970*/  @!P1 BRA `(.L_x_164) ;  /* 0x0000000c004c9947 */ /* 0x003fea0003800000 */
.L_x_183:
[----:B0-----:R-:W-:Y:S01]  /*7980*/  PRMT R7, R11, 0x9910, RZ ;  /* 0x000099100b077816 */ /* 0x001fe200000000ff */
[----:B------:R0:W-:Y:S03]  /*7990*/  @!P2 SYNCS.ARRIVE.TRANS64 RZ, [R14+URZ], R9 ;  /* 0x000000090effa9a7 */ /* 0x0001e6000800003f */
[----:B------:R-:W-:-:S13]  /*79a0*/  ISETP.NE.AND P1, PT, R7, 0x2, PT ;  /* 0x000000020700780c */ /* 0x000fda0003f25270 */
[----:B0-----:R-:W-:Y:S05]  /*79b0*/  @P1 BRA `(.L_x_165) ;  /* 0x0000000000041947 */ /* 0x001fea0003800000 */
[----:B------:R-:W-:Y:S01]  /*79c0*/  BPT.TRAP 0x1 ;  /* 0x000000040000795c */ /* 0x000fe20000300000 */
.L_x_165:
[----:B------:R-:W-:Y:S05]  /*79d0*/  @P0 BRA `(.L_x_166) ;  /* 0x0000000000040947 */ /* 0x000fea0003800000 */
[----:B------:R-:W-:Y:S01]  /*79e0*/  BPT.TRAP 0x1 ;  /* 0x000000040000795c */ /* 0x000fe20000300000 */
.L_x_166:
[--C-:B------:R-:W-:Y:S01]  /*79f0*/  IMAD R7, R6, 0x4000, R15.reuse ;  /* 0x0000400006077824 */ /* 0x100fe200078e020f */
[----:B------:R-:W-:Y:S01]  /*7a00*/  R2UR UR9, R14 ;  /* 0x000000000e0972ca */ /* 0x000fe200000e0000 */
[----:B------:R-:W-:Y:S01]  /*7a10*/  IMAD R15, R6, 0x1000, R15 ;  /* 0x00001000060f7824 */ /* 0x000fe200078e020f */
[----:B------:R-:W-:Y:S01]  /*7a20*/  UIADD3 UR4, UP0, UR20, 0xf0, URZ ;  /* 0x000000f014047890 */ /* 0x000fe2000ff1e03f */
[----:B------:R-:W-:Y:S01]  /*7a30*/  VIADD R4, R4, 0xffffffff ;  /* 0xffffffff04047836 */ /* 0x000fe20000000000 */
[----:B------:R-:W-:Y:S01]  /*7a40*/  R2UR UR5, R7 ;  /* 0x00000000070572ca */ /* 0x000fe200000e0000 */
[----:B------:R-:W-:Y:S01]  /*7a50*/  UIADD3 UR22, UP1, UR20, 0x1f0, URZ ;  /* 0x000001f014167890 */ /* 0x000fe2000ff3e03f */
[----:B------:R-:W-:Y:S01]  /*7a60*/  R2UR UR8, R15 ;  /* 0x000000000f0872ca */ /* 0x000fe200000e0000 */
[----:B------:R-:W-:Y:S01]  /*7a70*/  VIADD R6, R6, 0x1 ;  /* 0x0000000106067836 */ /* 0x000fe20000000000 */
[----:B------:R-:W-:Y:S01]  /*7a80*/  R2UR UR11, R19 ;  /* 0x00000000130b72ca */ /* 0x000fe200000e0000 */
[----:B------:R-:W-:Y:S01]  /*7a90*/  UIADD3.X UR23, URZ, UR21, URZ, UP1, !UPT ;  /* 0x000000153f177290 */ /* 0x000fe20008ffe43f */
[C---:B------:R-:W-:Y:S01]  /*7aa0*/  R2UR UR10, R21.reuse ;  /* 0x00000000150a72ca */ /* 0x040fe200000e0000 */
[----:B------:R-:W-:Y:S01]  /*7ab0*/  UMOV UR6, 0x0 ;  /* 0x0000000000067882 */ /* 0x000fe20000000000 */
[----:B------:R-:W-:Y:S01]  /*7ac0*/  R2UR UR12, R8 ;  /* 0x00000000080c72ca */ /* 0x000fe200000e0000 */
[----:B------:R-:W-:Y:S01]  /*7ad0*/  UMOV UR7, 0x10000000 ;  /* 0x1000000000077882 */ /* 0x000fe20000000000 */
[----:B------:R-:W-:Y:S01]  /*7ae0*/  R2UR UR18, R20 ;  /* 0x00000000141272ca */ /* 0x000fe200000e0000 */
[----:B------:R-:W-:Y:S01]  /*7af0*/  VIADD R21, R21, 0x20 ;  /* 0x0000002015157836 */ /* 0x000fe20000000000 */
[----:B------:R-:W-:Y:S01]  /*7b00*/  ISETP.GT.AND P3, PT, R4, 0x1, PT ;  /* 0x000000010400780c */ /* 0x000fe20003f64270 */
[----:B------:R-:W-:Y:S01]  /*7b10*/  UIADD3 UR13, UR5, 0x100, URZ ;  /* 0x00000100050d7890 */ /* 0x000fe2000fffe03f */
[----:B------:R-:W-:Y:S01]  /*7b20*/  ISETP.NE.AND P1, PT, R6, 0x3, PT ;  /* 0x000000030600780c */ /* 0x000fe20003f25270 */
[----:B------:R-:W-:-:S02]  /*7b30*/  UIADD3.X UR5, URZ, UR21, URZ, UP0, !UPT ;  /* 0x000000153f057290 */ /* 0x000fc400087fe43f */
[----:B------:R-:W-:Y:S01]  /*7b40*/  UIADD3 UR14, UR8, 0xc100, URZ ;  /* 0x0000c100080e7890 */ /* 0x000fe2000fffe03f */
[----:B------:R-:W-:Y:S02]  /*7b50*/  SEL R14, RZ, 0x1, P1 ;  /* 0x00000001ff0e7807 */ /* 0x000fe40000800000 */
[----:B------:R-:W-:Y:S01]  /*7b60*/  UMOV UR8, UR13 ;  /* 0x0000000d00087c82 */ /* 0x000fe20008000000 */
[----:B------:R-:W-:Y:S02]  /*7b70*/  SEL R6, R6, RZ, P1 ;  /* 0x000000ff06067207 */ /* 0x000fe40000800000 */
[----:B------:R-:W-:Y:S01]  /*7b80*/  LOP3.LUT R5, R5, R14, RZ, 0x3c, !PT ;  /* 0x0000000e05057212 */ /* 0x000fe200078e3cff */
[----:B------:R0:W-:Y:S02]  /*7b90*/  UTMALDG.3D [UR8], [UR4], desc[UR6] ;  /* 0x00000608040075b4 */ /* 0x0001e40008011000 */
[----:B0-----:R-:W-:Y:S01]  /*7ba0*/  UMOV UR8, UR14 ;  /* 0x0000000e00087c82 */ /* 0x001fe20008000000 */
[----:B------:R-:W-:-:S02]  /*7bb0*/  UMOV UR11, UR18 ;  /* 0x00000012000b7c82 */ /* 0x000fc40008000000 */
[----:B------:R0:W-:Y:S02]  /*7bc0*/  UTMALDG.3D [UR8], [UR22], desc[UR6] ;  /* 0x00000608160075b4 */ /* 0x0001e40008011000 */
[----:B0-----:R-:W-:Y:S05]  /*7bd0*/  @P3 BRA `(.L_x_167) ;  /* 0xfffffffc00483947 */ /* 0x001fea000383ffff */
.L_x_163:
[----:B------:R-:W-:Y:S05]  /*7be0*/  BSYNC B1 ;  /* 0x0000000000017941 */ /* 0x000fea0003800000 */
.L_x_162:
[----:B------:R-:W-:Y:S01]  /*7bf0*/  LOP3.LUT P3, RZ, R13, 0xff, RZ, 0xc0, !PT ;  /* 0x000000ff0dff7812 */ /* 0x000fe2000786c0ff */
[----:B------:R-:W-:Y:S01]  /*7c00*/  IMAD.IADD R12, R3, 0x1, R12 ;  /* 0x00000001030c7824 */ /* 0x000fe200078e020c */
[----:B------:R-:W-:Y:S01]  /*7c10*/  IADD3 R16, P4, R16, UR36, RZ ;  /* 0x0000002410107c10 */ /* 0x000fe2000ff9e0ff */
[----:B------:R-:W-:Y:S01]  /*7c20*/  ULDC.64 UR4, c[0x0][0x650] ;  /* 0x0001940000047ab9 */ /* 0x000fe20000000a00 */
[----:B------:R-:W-:Y:S01]  /*7c30*/  BSSY B1, `(.L_x_168) ;  /* 0x000006a000017945 */ /* 0x000fe20003800000 */
[----:B------:R-:W-:Y:S01]  /*7c40*/  IMAD.MOV.U32 R19, RZ, RZ, -0x1 ;  /* 0xffffffffff137424 */ /* 0x000fe200078e00ff */
[----:B------:R-:W-:Y:S01]  /*7c50*/  ISETP.GT.U32.AND P1, PT, R12, 0x2, PT ;  /* 0x000000020c00780c */ /* 0x000fe20003f24070 */
[----:B------:R-:W-:Y:S01]  /*7c60*/  IMAD.MOV.U32 R20, RZ, RZ, -0x1 ;  /* 0xffffffffff147424 */ /* 0x000fe200078e00ff */
[----:B------:R-:W-:Y:S01]  /*7c70*/  IADD3.X R17, R17, UR42, RZ, P4, !PT ;  /* 0x0000002a11117c10 */ /* 0x000fe2000a7fe4ff */
[----:B------:R-:W-:Y:S01]  /*7c80*/  IMAD.MOV.U32 R8, RZ, RZ, -0x1 ;  /* 0xffffffffff087424 */ /* 0x000fe200078e00ff */
[----:B------:R-:W-:-:S02]  /*7c90*/  ISETP.LT.U32.AND P1, PT, R3, 0x3, P1 ;  /* 0x000000030300780c */ /* 0x000fc40000f21070 */
[----:B------:R-:W-:Y:S01]  /*7ca0*/  PRMT R13, RZ, 0x7610, R13 ;  /* 0x00007610ff0d7816 */ /* 0x000fe2000000000d */
[----:B------:R-:W0:Y:S01]  /*7cb0*/  @P3 S2R R5, SR_CgaCtaId ;  /* 0x0000000000053919 */ /* 0x000e220000008800 */
[----:B------:R-:W-:-:S04]  /*7cc0*/  @P3 MOV R4, 0x400 ;  /* 0x0000040000043802 */ /* 0x000fc80000000f00 */
[----:B0-----:R-:W-:Y:S01]  /*7cd0*/  @P3 LEA R6, R5, R4, 0x18 ;  /* 0x0000000405063211 */ /* 0x001fe200078ec0ff */
[----:B------:R-:W-:-:S03]  /*7ce0*/  IMAD.WIDE.U32 R4, R12, -0x55555555, RZ ;  /* 0xaaaaaaab0c047825 */ /* 0x000fc600078e00ff */
[----:B------:R0:W-:Y:S01]  /*7cf0*/  @P3 SYNCS.ARRIVE.TRANS64.A1T0 RZ, [R6+URZ+0x48], RZ ;  /* 0x000048ff06ff39a7 */ /* 0x0001e2000810003f */
[----:B------:R-:W-:Y:S02]  /*7d00*/  ISETP.GE.U32.AND P3, PT, R3, 0x3, PT ;  /* 0x000000030300780c */ /* 0x000fe40003f66070 */
[----:B------:R-:W-:Y:S02]  /*7d10*/  SHF.R.U32.HI R7, RZ, 0x1, R5 ;  /* 0x00000001ff077819 */ /* 0x000fe40000011605 */
[----:B------:R-:W-:Y:S02]  /*7d20*/  SEL R5, RZ, 0x1, !P1 ;  /* 0x00000001ff057807 */ /* 0x000fe40004800000 */
[----:B------:R-:W-:Y:S01]  /*7d30*/  ISETP.GE.U32.AND P1, PT, R16, UR4, PT ;  /* 0x0000000410007c0c */ /* 0x000fe2000bf26070 */
[----:B------:R-:W-:Y:S01]  /*7d40*/  IMAD R12, R7, -0x3, R12 ;  /* 0xfffffffd070c7824 */ /* 0x000fe200078e020c */
[----:B------:R-:W-:Y:S02]  /*7d50*/  LOP3.LUT R0, R0, R5, RZ, 0x3c, !PT ;  /* 0x0000000500007212 */ /* 0x000fe400078e3cff */
[----:B------:R-:W-:-:S02]  /*7d60*/  ISETP.GE.U32.AND.EX P1, PT, R17, UR5, PT, P1 ;  /* 0x0000000511007c0c */ /* 0x000fc4000bf26110 */
[----:B------:R-:W-:Y:S02]  /*7d70*/  PRMT R4, RZ, 0x7610, R4 ;  /* 0x00007610ff047816 */ /* 0x000fe40000000004 */
[----:B------:R-:W-:-:S09]  /*7d80*/  @P3 LOP3.LUT R0, R0, 0x1, R7, 0x78, !PT ;  /* 0x0000000100003812 */ /* 0x000fd200078e7807 */
[----:B0-----:R-:W-:Y:S05]  /*7d90*/  @P1 BRA `(.L_x_169) ;  /* 0x00000004004c1947 */ /* 0x001fea0003800000 */
[----:B------:R-:W-:Y:S01]  /*7da0*/  ULDC.64 UR4, c[0x0][0x628] ;  /* 0x00018a0000047ab9 */ /* 0x000fe20000000a00 */
[----:B------:R-:W0:Y:S01]  /*7db0*/  S2R R15, SR_CTAID.X ;  /* 0x00000000000f7919 */ /* 0x000e220000002500 */
[----:B------:R-:W-:Y:S01]  /*7dc0*/  ISETP.NE.U32.AND P1, PT, RZ, UR4, PT ;  /* 0x00000004ff007c0c */ /* 0x000fe2000bf25070 */
[----:B------:R-:W-:Y:S01]  /*7dd0*/  ULDC UR7, c[0x0][0x630] ;  /* 0x00018c0000077ab9 */ /* 0x000fe20000000800 */
[----:B------:R-:W-:Y:S01]  /*7de0*/  IMAD.MOV.U32 R4, RZ, RZ, R16 ;  /* 0x000000ffff047224 */ /* 0x000fe200078e0010 */
[----:B------:R-:W1:Y:S01]  /*7df0*/  S2R R14, SR_CTAID.Y ;  /* 0x00000000000e7919 */ /* 0x000e620000002600 */
[----:B------:R-:W-:Y:S01]  /*7e00*/  ISETP.NE.AND.EX P1, PT, RZ, UR5, PT, P1 ;  /* 0x00000005ff007c0c */ /* 0x000fe2000bf25310 */
[----:B------:R-:W-:-:S12]  /*7e10*/  IMAD.MOV.U32 R5, RZ, RZ, R17 ;  /* 0x000000ffff057224 */ /* 0x000fd800078e0011 */
[----:B------:R-:W-:Y:S05]  /*7e20*/  @!P1 BRA `(.L_x_170) ;  /* 0x0000000000289947 */ /* 0x000fea0003800000 */
[----:B------:R-:W-:Y:S02]  /*7e30*/  ULDC UR6, c[0x0][0x634] ;  /* 0x00018d0000067ab9 */ /* 0x000fe40000000800 */
[----:B------:R-:W-:-:S05]  /*7e40*/  IADD3 R9, P1, R16, UR6, RZ ;  /* 0x0000000610097c10 */ /* 0x000fca000ff3e0ff */
[----:B------:R-:W-:-:S04]  /*7e50*/  IMAD.X R19, RZ, RZ, R17, P1 ;  /* 0x000000ffff137224 */ /* 0x000fc800008e0611 */
[----:B------:R-:W-:-:S04]  /*7e60*/  IMAD.WIDE.U32 R6, R19, UR4, RZ ;  /* 0x0000000413067c25 */ /* 0x000fc8000f8e00ff */
[----:B------:R-:W-:-:S04]  /*7e70*/  IMAD.WIDE.U32 R6, P1, R9, UR5, R6 ;  /* 0x0000000509067c25 */ /* 0x000fc8000f820006 */
[----:B------:R-:W-:-:S04]  /*7e80*/  IMAD.WIDE.U32 R8, R9, UR4, RZ ;  /* 0x0000000409087c25 */ /* 0x000fc8000f8e00ff */
[----:B------:R-:W-:Y:S01]  /*7e90*/  IMAD.X R5, RZ, RZ, RZ, P1 ;  /* 0x000000ffff057224 */ /* 0x000fe200008e06ff */
[----:B------:R-:W-:Y:S01]  /*7ea0*/  IADD3 RZ, P1, R9, R6, RZ ;  /* 0x0000000609ff7210 */ /* 0x000fe20007f3e0ff */
[----:B------:R-:W-:-:S04]  /*7eb0*/  IMAD.MOV.U32 R4, RZ, RZ, R7 ;  /* 0x000000ffff047224 */ /* 0x000fc800078e0007 */
[----:B------:R-:W-:-:S08]  /*7ec0*/  IMAD.WIDE.U32.X R4, R19, UR5, R4, P1 ;  /* 0x0000000513047c25 */ /* 0x000fd000088e0404 */
.L_x_170:
[--C-:B------:R-:W-:Y:S01]  /*7ed0*/  SHF.R.U64 R8, R4, UR7, R5.reuse ;  /* 0x0000000704087c19 */ /* 0x100fe20008001205 */
[----:B------:R-:W-:Y:S01]  /*7ee0*/  ULDC.64 UR4, c[0x0][0x620] ;  /* 0x0001880000047ab9 */ /* 0x000fe20000000a00 */
[----:B------:R-:W-:Y:S01]  /*7ef0*/  SHF.R.U32.HI R4, RZ, UR7, R5 ;  /* 0x00000007ff047c19 */ /* 0x000fe20008011605 */
[----:B------:R-:W2:Y:S01]  /*7f00*/  LDC R24, c[0x0][0x144] ;  /* 0x00005100ff187b82 */ /* 0x000ea20000000800 */
[----:B------:R-:W-:Y:S01]  /*7f10*/  IADD3 R7, P1, RZ, -R8, RZ ;  /* 0x80000008ff077210 */ /* 0x000fe20007f3e0ff */
[----:B------:R-:W-:Y:S01]  /*7f20*/  ULDC.64 UR8, c[0x0][0x640] ;  /* 0x0001900000087ab9 */ /* 0x000fe20000000a00 */
[----:B0-----:R-:W-:Y:S01]  /*7f30*/  I2FP.F32.U32 R9, R15 ;  /* 0x0000000f00097245 */ /* 0x001fe20000201000 */
[----:B------:R-:W-:Y:S02]  /*7f40*/  ULDC UR6, c[0x0][0x608] ;  /* 0x0001820000067ab9 */ /* 0x000fe40000000800 */
[----:B------:R-:W-:Y:S01]  /*7f50*/  IMAD.X R4, RZ, RZ, ~R4, P1 ;  /* 0x000000ffff047224 */ /* 0x000fe200008e0e04 */
[----:B------:R-:W-:Y:S01]  /*7f60*/  ISETP.NE.U32.AND P1, PT, RZ, UR8, PT ;  /* 0x00000008ff007c0c */ /* 0x000fe2000bf25070 */
[----:B------:R-:W0:Y:S02]  /*7f70*/  LDC R21, c[0x0][0x148] ;  /* 0x00005200ff157b82 */ /* 0x000e240000000800 */
[----:B------:R-:W-:Y:S01]  /*7f80*/  IMAD R6, R4, UR4, RZ ;  /* 0x0000000404067c24 */ /* 0x000fe2000f8e02ff */
[----:B------:R-:W-:Y:S01]  /*7f90*/  ISETP.NE.AND.EX P1, PT, RZ, UR9, PT, P1 ;  /* 0x00000009ff007c0c */ /* 0x000fe2000bf25310 */
[----:B------:R-:W-:Y:S01]  /*7fa0*/  IMAD.WIDE.U32 R4, R7, UR4, R16 ;  /* 0x0000000407047c25 */ /* 0x000fe2000f8e0010 */
[----:B------:R-:W-:-:S03]  /*7fb0*/  ULDC UR4, c[0x0][0x150] ;  /* 0x0000540000047ab9 */ /* 0x000fc60000000800 */
[----:B------:R-:W-:Y:S02]  /*7fc0*/  IMAD R7, R7, UR5, R6 ;  /* 0x0000000507077c24 */ /* 0x000fe4000f8e0206 */
[----:B------:R-:W-:Y:S01]  /*7fd0*/  FMUL R6, R9, UR4 ;  /* 0x0000000409067c20 */ /* 0x000fe20008400000 */
[----:B------:R-:W-:Y:S01]  /*7fe0*/  ULDC UR4, c[0x0][0x618] ;  /* 0x0001860000047ab9 */ /* 0x000fe20000000800 */
[----:B------:R-:W-:Y:S01]  /*7ff0*/  ULDC UR5, c[0x0][0x154] ;  /* 0x0000550000057ab9 */ /* 0x000fe20000000800 */
[----:B------:R-:W-:-:S03]  /*8000*/  IMAD.IADD R5, R5, 0x1, R7 ;  /* 0x0000000105057824 */ /* 0x000fc600078e0207 */
[----:B------:R-:W3:Y:S02]  /*8010*/  F2I.U32.TRUNC.NTZ R6, R6 ;  /* 0x0000000600067305 */ /* 0x000ee4000020f000 */
[----:B------:R-:W-:Y:S02]  /*8020*/  SHF.R.U64 R9, R4, UR4, R5 ;  /* 0x0000000404097c19 */ /* 0x000fe40008001205 */
[----:B-1----:R-:W-:-:S05]  /*8030*/  I2FP.F32.U32 R4, R14 ;  /* 0x0000000e00047245 */ /* 0x002fca0000201000 */
[----:B------:R-:W-:Y:S01]  /*8040*/  FMUL R22, R4, UR5 ;  /* 0x0000000504167c20 */ /* 0x000fe20008400000 */
[----:B------:R-:W-:Y:S01]  /*8050*/  SHF.R.U32.HI R4, RZ, UR4, R5 ;  /* 0x00000004ff047c19 */ /* 0x000fe20008011605 */
[----:B------:R-:W-:-:S03]  /*8060*/  ULDC UR4, c[0x0][0x658] ;  /* 0x0001960000047ab9 */ /* 0x000fc60000000800 */
[--C-:B------:R-:W-:Y:S01]  /*8070*/  SHF.R.U64 R20, R9, UR6, R4.reuse ;  /* 0x0000000609147c19 */ /* 0x100fe20008001204 */
[----:B------:R-:W1:Y:S01]  /*8080*/  F2I.U32.TRUNC.NTZ R22, R22 ;  /* 0x0000001600167305 */ /* 0x000e62000020f000 */
[----:B------:R-:W-:Y:S01]  /*8090*/  SHF.R.U32.HI R5, RZ, UR6, R4 ;  /* 0x00000006ff057c19 */ /* 0x000fe20008011604 */
[----:B---3--:R-:W-:-:S03]  /*80a0*/  IMAD.MOV R6, RZ, RZ, -R6 ;  /* 0x000000ffff067224 */ /* 0x008fc600078e0a06 */
[----:B------:R-:W-:Y:S01]  /*80b0*/  SHF.R.U64 R19, R20, UR4, R5 ;  /* 0x0000000414137c19 */ /* 0x000fe20008001205 */
[----:B--2---:R-:W-:Y:S01]  /*80c0*/  IMAD R15, R24, R6, R15 ;  /* 0x00000006180f7224 */ /* 0x004fe200078e020f */
[----:B------:R-:W-:-:S03]  /*80d0*/  SHF.R.U32.HI R23, RZ, UR4, R5 ;  /* 0x00000004ff177c19 */ /* 0x000fc60008011605 */
[----:B------:R-:W-:Y:S02]  /*80e0*/  IMAD.MOV.U32 R4, RZ, RZ, R19 ;  /* 0x000000ffff047224 */ /* 0x000fe400078e0013 */
[----:B------:R-:W-:Y:S01]  /*80f0*/  IMAD.MOV.U32 R5, RZ, RZ, R23 ;  /* 0x000000ffff057224 */ /* 0x000fe200078e0017 */
[----:B-1----:R-:W-:Y:S06]  /*8100*/  @!P1 BRA `(.L_x_171) ;  /* 0x0000000000289947 */ /* 0x002fec0003800000 */
[----:B------:R-:W-:Y:S02]  /*8110*/  ULDC UR4, c[0x0][0x64c] ;  /* 0x0001930000047ab9 */ /* 0x000fe40000000800 */
[----:B------:R-:W-:-:S05]  /*8120*/  IADD3 R5, P1, R19, UR4, RZ ;  /* 0x0000000413057c10 */ /* 0x000fca000ff3e0ff */
[----:B------:R-:W-:-:S04]  /*8130*/  IMAD.X R23, RZ, RZ, R23, P1 ;  /* 0x000000ffff177224 */ /* 0x000fc800008e0617 */
[----:B------:R-:W-:-:S04]  /*8140*/  IMAD.WIDE.U32 R6, R23, UR8, RZ ;  /* 0x0000000817067c25 */ /* 0x000fc8000f8e00ff */
[----:B------:R-:W-:-:S04]  /*8150*/  IMAD.WIDE.U32 R6, P1, R5, UR9, R6 ;  /* 0x0000000905067c25 */ /* 0x000fc8000f820006 */
[----:B------:R-:W-:-:S04]  /*8160*/  IMAD.WIDE.U32 R4, R5, UR8, RZ ;  /* 0x0000000805047c25 */ /* 0x000fc8000f8e00ff */
[----:B------:R-:W-:Y:S01]  /*8170*/  IMAD.MOV.U32 R4, RZ, RZ, R7 ;  /* 0x000000ffff047224 */ /* 0x000fe200078e0007 */
[----:B------:R-:W-:Y:S01]  /*8180*/  IADD3 RZ, P3, R5, R6, RZ ;  /* 0x0000000605ff7210 */ /* 0x000fe20007f7e0ff */
[----:B------:R-:W-:-:S04]  /*8190*/  IMAD.X R5, RZ, RZ, RZ, P1 ;  /* 0x000000ffff057224 */ /* 0x000fc800008e06ff */
[----:B------:R-:W-:-:S08]  /*81a0*/  IMAD.WIDE.U32.X R4, R23, UR9, R4, P3 ;  /* 0x0000000917047c25 */ /* 0x000fd000098e0404 */
.L_x_171:
[----:B------:R-:W-:Y:S01]  /*81b0*/  ISETP.NE.AND P1, PT, R2, 0x1, PT ;  /* 0x000000010200780c */ /* 0x000fe20003f25270 */
[----:B------:R-:W-:Y:S01]  /*81c0*/  ULDC UR4, c[0x0][0x648] ;  /* 0x0001920000047ab9 */ /* 0x000fe20000000800 */
[----:B------:R-:W-:Y:S01]  /*81d0*/  LOP3.LUT R20, R20, UR16, RZ, 0xc0, !PT ;  /* 0x0000001014147c12 */ /* 0x000fe2000f8ec0ff */
[----:B------:R-:W-:Y:S01]  /*81e0*/  IMAD.MOV R22, RZ, RZ, -R22 ;  /* 0x000000ffff167224 */ /* 0x000fe200078e0a16 */
[----:B------:R-:W-:Y:S01]  /*81f0*/  SHF.R.U64 R5, R4, UR4, R5 ;  /* 0x0000000404057c19 */ /* 0x000fe20008001205 */
[----:B------:R-:W-:Y:S01]  /*8200*/  ULDC UR4, c[0x0][0x638] ;  /* 0x00018e0000047ab9 */ /* 0x000fe20000000800 */
[----:B------:R-:W-:Y:S01]  /*8210*/  LOP3.LUT R6, R9, UR15, RZ, 0xc0, !PT ;  /* 0x0000000f09067c12 */ /* 0x000fe2000f8ec0ff */
[----:B------:R-:W-:Y:S02]  /*8220*/  ULDC UR5, c[0x0][0x610] ;  /* 0x0001840000057ab9 */ /* 0x000fe40000000800 */
[----:B------:R-:W-:Y:S02]  /*8230*/  IMAD.MOV R4, RZ, RZ, -R5 ;  /* 0x000000ffff047224 */ /* 0x000fe400078e0a05 */
[----:B------:R-:W-:-:S02]  /*8240*/  IMAD R20, R5, UR17, R20 ;  /* 0x0000001105147c24 */ /* 0x000fc4000f8e0214 */
[----:B0-----:R-:W-:Y:S02]  /*8250*/  @P1 IMAD R15, R21, R22, R14 ;  /* 0x00000016150f1224 */ /* 0x001fe400078e020e */
[----:B------:R-:W-:Y:S01]  /*8260*/  IMAD R19, R4, UR4, R19 ;  /* 0x0000000404137c24 */ /* 0x000fe2000f8e0213 */
[----:B------:R-:W-:Y:S01]  /*8270*/  ULDC UR4, c[0x0][0x600] ;  /* 0x0001800000047ab9 */ /* 0x000fe20000000800 */
[----:B------:R-:W-:Y:S02]  /*8280*/  IMAD R15, R20, UR5, R15 ;  /* 0x00000005140f7c24 */ /* 0x000fe4000f8e020f */
[----:B------:R-:W-:Y:S02]  /*8290*/  IMAD R6, R19, UR4, R6 ;  /* 0x0000000413067c24 */ /* 0x000fe4000f8e0206 */
[----:B------:R-:W-:-:S03]  /*82a0*/  IMAD.MOV.U32 R4, RZ, RZ, 0x1 ;  /* 0x00000001ff047424 */ /* 0x000fc600078e00ff */
[----:B------:R-:W-:Y:S02]  /*82b0*/  SEL R20, R6, R15, !P1 ;  /* 0x0000000f06147207 */ /* 0x000fe40004800000 */
[----:B------:R-:W-:-:S07]  /*82c0*/  SEL R19, R15, R6, !P1 ;  /* 0x000000060f137207 */ /* 0x000fce0004800000 */
.L_x_169:
[----:B------:R-:W-:Y:S05]  /*82d0*/  BSYNC B1 ;  /* 0x0000000000017941 */ /* 0x000fea0003800000 */
.L_x_168:
[----:B------:R-:W-:-:S13]  /*82e0*/  LOP3.LUT P1, RZ, R4, 0xff, RZ, 0xc0, !PT ;  /* 0x000000ff04ff7812 */ /* 0x000fda000782c0ff */
[----:B------:R-:W-:Y:S05]  /*82f0*/  @P1 BRA `(.L_x_172) ;  /* 0xfffffff4004c1947 */ /* 0x000fea000383ffff */
[----:B------:R-:W-:Y:S05]  /*8300*/  BSYNC B0 ;  /* 0x0000000000007941 */ /* 0x000fea0003800000 */
.L_x_160:
[----:B------:R-:W-:-:S03]  /*8310*/  UMOV UR4, 0xffffffff ;  /* 0xffffffff00047882 */ /* 0x000fc60000000000 */
[----:B------:R-:W-:Y:S05]  /*8320*/  BRA.DIV UR4, `(.L_x_173) ;  /* 0x0000000204f47947 */ /* 0x000fea000b800000 */
[----:B------:R-:W-:-:S13]  /*8330*/  ELECT P6, URZ, PT ;  /* 0x00000000003f782f */ /* 0x000fda00038c0000 */
.L_x_186:
[----:B------:R-:W-:Y:S04]  /*8340*/  BSSY B0, `(.L_x_174) ;  /* 0x0000022000007945 */ /* 0x000fe80003800000 */
[----:B------:R-:W-:Y:S05]  /*8350*/  @!P6 BRA `(.L_x_175) ;  /* 0x000000000080e947 */ /* 0x000fea0003800000 */
[----:B------:R-:W-:-:S04]  /*8360*/  LOP3.LUT R18, R18, 0x2, RZ, 0xfc, !PT ;  /* 0x0000000212127812 */ /* 0x000fc800078efcff */
[----:B------:R-:W-:-:S13]  /*8370*/  ISETP.NE.AND P0, PT, R18, 0x3, PT ;  /* 0x000000031200780c */ /* 0x000fda0003f05270 */
[----:B------:R-:W-:Y:S05]  /*8380*/  @!P0 BRA `(.L_x_176) ;  /* 0x0000000000048947 */ /* 0x000fea0003800000 */
[----:B------:R-:W-:Y:S01]  /*8390*/  BPT.TRAP 0x1 ;  /* 0x000000040000795c */ /* 0x000fe20000300000 */
.L_x_176:
[----:B------:R-:W0:Y:S01]  /*83a0*/  S2R R3, SR_CgaCtaId ;  /* 0x0000000000037919 */ /* 0x000e220000008800 */
[----:B------:R-:W-:-:S04]  /*83b0*/  MOV R2, 0x400 ;  /* 0x0000040000027802 */ /* 0x000fc80000000f00 */
[----:B0-----:R-:W-:Y:S02]  /*83c0*/  LEA R3, R3, R2, 0x18 ;  /* 0x0000000203037211 */ /* 0x001fe400078ec0ff */
[----:B------:R-:W-:-:S03]  /*83d0*/  SHF.L.U32 R2, R0, 0x1f, RZ ;  /* 0x0000001f00027819 */ /* 0x000fc600000006ff */
[----:B------:R-:W-:-:S04]  /*83e0*/  VIADD R3, R3, 0x18 ;  /* 0x0000001803037836 */ /* 0x000fc80000000000 */
[C---:B------:R-:W-:Y:S02]  /*83f0*/  IMAD R7, R12.reuse, 0x8, R3 ;  /* 0x000000080c077824 */ /* 0x040fe400078e0203 */
[----:B------:R-:W-:Y:S02]  /*8400*/  VIADD R12, R12, 0x1 ;  /* 0x000000010c0c7836 */ /* 0x000fe40000000000 */
[----:B------:R-:W0:Y:S03]  /*8410*/  SYNCS.PHASECHK.TRANS64.TRYWAIT P0, [R7+URZ], R2 ;  /* 0x00000002070075a7 */ /* 0x000e26000800017f */
[----:B------:R-:W-:-:S04]  /*8420*/  ISETP.NE.AND P1, PT, R12, 0x3, PT ;  /* 0x000000030c00780c */ /* 0x000fc80003f25270 */
[----:B------:R-:W-:Y:S02]  /*8430*/  SEL R5, RZ, 0x1, P1 ;  /* 0x00000001ff057807 */ /* 0x000fe40000800000 */
[----:B------:R-:W-:Y:S02]  /*8440*/  SEL R12, R12, RZ, P1 ;  /* 0x000000ff0c0c7207 */ /* 0x000fe40000800000 */
[----:B------:R-:W-:-:S03]  /*8450*/  LOP3.LUT R5, R0, R5, RZ, 0x3c, !PT ;  /* 0x0000000500057212 */ /* 0x000fc600078e3cff */
[----:B------:R-:W-:Y:S01]  /*8460*/  IMAD R9, R12, 0x8, R3 ;  /* 0x000000080c097824 */ /* 0x000fe200078e0203 */
[----:B------:R-:W-:Y:S01]  /*8470*/  SHF.L.U32 R4, R5, 0x1f, RZ ;  /* 0x0000001f05047819 */ /* 0x000fe200000006ff */
[----:B0-----:R-:W-:Y:S06]  /*8480*/  @!P0 BRA `(.L_x_177) ;  /* 0x0000000000bc8947 */ /* 0x001fec0003800000 */
.L_x_187:
[----:B------:R-:W1:Y:S01]  /*8490*/  SYNCS.PHASECHK.TRANS64.TRYWAIT P0, [R9+URZ], R4 ;  /* 0x00000004090075a7 */ /* 0x000e62000800017f */
[----:B------:R-:W-:-:S05]  /*84a0*/  VIADD R0, R12, 0x1 ;  /* 0x000000010c007836 */ /* 0x000fca0000000000 */
[----:B------:R-:W-:-:S04]  /*84b0*/  ISETP.NE.AND P1, PT, R0, 0x3, PT ;  /* 0x000000030000780c */ /* 0x000fc80003f25270 */
[----:B0-----:R-:W-:Y:S02]  /*84c0*/  SEL R2, RZ, 0x1, P1 ;  /* 0x00000001ff027807 */ /* 0x001fe40000800000 */
[----:B------:R-:W-:Y:S02]  /*84d0*/  SEL R0, R0, RZ, P1 ;  /* 0x000000ff00007207 */ /* 0x000fe40000800000 */
[----:B------:R-:W-:Y:S01]  /*84e0*/  LOP3.LUT R2, R5, R2, RZ, 0x3c, !PT ;  /* 0x0000000205027212 */ /* 0x000fe200078e3cff */
[----:B-1----:R-:W-:Y:S06]  /*84f0*/  @!P0 BRA `(.L_x_178) ;  /* 0x0000000000b48947 */ /* 0x002fec0003800000 */
.L_x_188:
[----:B------:R-:W-:Y:S01]  /*8500*/  IMAD R3, R0, 0x8, R3 ;  /* 0x0000000800037824 */ /* 0x000fe200078e0203 */
[----:B------:R-:W-:-:S07]  /*8510*/  SHF.L.U32 R0, R2, 0x1f, RZ ;  /* 0x0000001f02007819 */ /* 0x000fce00000006ff */
.L_x_179:
[----:B-1----:R1:W2:Y:S02]  /*8520*/  SYNCS.PHASECHK.TRANS64.TRYWAIT P0, [R3+URZ], R0 ;  /* 0x00000000030075a7 */ /* 0x0022a4000800017f */
[----:B--2---:R-:W-:Y:S05]  /*8530*/  @!P0 NANOSLEEP.SYNCS 0x989680 ;  /* 0x009896800000895d */ /* 0x004fea0003900000 */
[----:B------:R-:W2:Y:S02]  /*8540*/  @!P0 SYNCS.PHASECHK.TRANS64 P0, [R3+URZ], R0 ;  /* 0x00000000030085a7 */ /* 0x000ea4000800007f */
[----:B--2---:R-:W-:Y:S05]  /*8550*/  @!P0 BRA `(.L_x_179) ;  /* 0xfffffffc00f08947 */ /* 0x004fea000383ffff */
.L_x_175:
[----:B------:R-:W-:Y:S05]  /*8560*/  BSYNC B0 ;  /* 0x0000000000007941 */ /* 0x000fea0003800000 */
.L_x_174:
[----:B------:R-:W-:Y:S05]  /*8570*/  EXIT ;  /* 0x000000000000794d */ /* 0x000fea0003800000 */
.L_x_17:
[----:B-1----:R1:W2:Y:S02]  /*8580*/  SYNCS.PHASECHK.TRANS64.TRYWAIT P1, [R3+URZ], R0 ;  /* 0x00000000030075a7 */ /* 0x0022a4000802017f */
[----:B--2---:R-:W-:Y:S05]  /*8590*/  @!P1 NANOSLEEP.SYNCS 0x989680 ;  /* 0x009896800000995d */ /* 0x004fea0003900000 */
[----:B------:R-:W2:Y:S02]  /*85a0*/  @!P1 SYNCS.PHASECHK.TRANS64 P1, [R3+URZ], R0 ;  /* 0x00000000030095a7 */ /* 0x000ea4000802007f */
[----:B--2---:R-:W-:Y:S05]  /*85b0*/  @!P1 BRA `(.L_x_17) ;  /* 0xfffffffc00f09947 */ /* 0x004fea000383ffff */
[----:B------:R-:W-:Y:S05]  /*85c0*/  BRA `(.L_x_16) ;  /* 0xffffff8c00b87947 */ /* 0x000fea000383ffff */
.L_x_22:
[----:B-1----:R-:W-:-:S04]  /*85d0*/  IMAD.U32 R4, RZ, RZ, UR4 ;  /* 0x00000004ff047e24 */ /* 0x002fc8000f8e00ff */
[----:B------:R1:W2:Y:S03]  /*85e0*/  SYNCS.PHASECHK.TRANS64.TRYWAIT P1, [R4+URZ], R3 ;  /* 0x00000003040075a7 */ /* 0x0002a6000802017f */
[----:B--2---:R-:W-:Y:S05]  /*85f0*/  @!P1 NANOSLEEP.SYNCS 0x989680 ;  /* 0x009896800000995d */ /* 0x004fea0003900000 */
[----:B------:R-:W2:Y:S02]  /*8600*/  @!P1 SYNCS.PHASECHK.TRANS64 P1, [R4+URZ], R3 ;  /* 0x00000003040095a7 */ /* 0x000ea4000802007f */
[----:B--2---:R-:W-:Y:S05]  /*8610*/  @!P1 BRA `(.L_x_22) ;  /* 0xfffffffc00ec9947 */ /* 0x004fea000383ffff */
[----:B------:R-:W-:Y:S05]  /*8620*/  BRA `(.L_x_21) ;  /* 0xffffff90007c7947 */ /* 0x000fea000383ffff */
.L_x_161:
[----:B------:R-:W-:Y:S01]  /*8630*/  BSSY B1, `(.L_x_180) ;  /* 0x0000006000017945 */ /* 0x000fe20003800000 */
[----:B------:R-:W-:-:S07]  /*8640*/  IMAD.MOV.U32 R15, RZ, RZ, -0x1 ;  /* 0xffffffffff0f7424 */ /* 0x000fce00078e00ff */
[----:B------:R-:W-:Y:S05]  /*8650*/  WARPSYNC.COLLECTIVE R15, `(.L_x_181) ;  /* 0x000000000f0c7348 */ /* 0x000fea0003c00000 */
[----:B------:R-:W-:Y:S02]  /*8660*/  ELECT P6, UR62, PT ;  /* 0x00000000003e782f */ /* 0x000fe400038c0000 */
[----:B------:R-:W-:Y:S01]  /*8670*/  MOV R14, UR62 ;  /* 0x0000003e000e7c02 */ /* 0x000fe20008000f00 */
[----:B------:R-:W-:Y:S10]  /*8680*/  ENDCOLLECTIVE ;  /* 0x000000000000791b */ /* 0x000ff40003800000 */
.L_x_181:
[----:B------:R-:W-:Y:S05]  /*8690*/  BSYNC B1 ;  /* 0x0000000000017941 */ /* 0x000fea0003800000 */
.L_x_180:
[----:B------:R-:W-:Y:S05]  /*86a0*/  BRA `(.L_x_182) ;  /* 0xfffffff0006c7947 */ /* 0x000fea000383ffff */
.L_x_164:
[----:B0-----:R0:W1:Y:S02]  /*86b0*/  SYNCS.PHASECHK.TRANS64.TRYWAIT P1, [R14+URZ+0x18], R7 ;  /* 0x000018070e0075a7 */ /* 0x001064000802017f */
[----:B-1----:R-:W-:Y:S05]  /*86c0*/  @!P1 NANOSLEEP.SYNCS 0x989680 ;  /* 0x009896800000995d */ /* 0x002fea0003900000 */
[----:B------:R-:W1:Y:S02]  /*86d0*/  @!P1 SYNCS.PHASECHK.TRANS64 P1, [R14+URZ+0x18], R7 ;  /* 0x000018070e0095a7 */ /* 0x000e64000802007f */
[----:B-1----:R-:W-:Y:S05]  /*86e0*/  @!P1 BRA `(.L_x_164) ;  /* 0xfffffffc00f09947 */ /* 0x002fea000383ffff */
[----:B------:R-:W-:Y:S05]  /*86f0*/  BRA `(.L_x_183) ;  /* 0xfffffff000a07947 */ /* 0x000fea000383ffff */
.L_x_173:
[----:B------:R-:W-:Y:S01]  /*8700*/  BSSY B0, `(.L_x_184) ;  /* 0x0000006000007945 */ /* 0x000fe20003800000 */
[----:B------:R-:W-:-:S07]  /*8710*/  IMAD.MOV.U32 R15, RZ, RZ, -0x1 ;  /* 0xffffffffff0f7424 */ /* 0x000fce00078e00ff */
[----:B------:R-:W-:Y:S05]  /*8720*/  WARPSYNC.COLLECTIVE R15, `(.L_x_185) ;  /* 0x000000000f0c7348 */ /* 0x000fea0003c00000 */
[----:B------:R-:W-:Y:S02]  /*8730*/  ELECT P6, UR62, PT ;  /* 0x00000000003e782f */ /* 0x000fe400038c0000 */
[----:B------:R-:W-:Y:S01]  /*8740*/  MOV R14, UR62 ;  /* 0x0000003e000e7c02 */ /* 0x000fe20008000f00 */
[----:B------:R-:W-:Y:S10]  /*8750*/  ENDCOLLECTIVE ;  /* 0x000000000000791b */ /* 0x000ff40003800000 */
.L_x_185:
[----:B------:R-:W-:Y:S05]  /*8760*/  BSYNC B0 ;  /* 0x0000000000007941 */ /* 0x000fea0003800000 */
.L_x_184:
[----:B------:R-:W-:Y:S05]  /*8770*/  BRA `(.L_x_186) ;  /* 0xfffffff800f07947 */ /* 0x000fea000383ffff */
.L_x_177:
[----:B0-----:R0:W1:Y:S02]  /*8780*/  SYNCS.PHASECHK.TRANS64.TRYWAIT P0, [R7+URZ], R2 ;  /* 0x00000002070075a7 */ /* 0x001064000800017f */
[----:B-1----:R-:W-:Y:S05]  /*8790*/  @!P0 NANOSLEEP.SYNCS 0x989680 ;  /* 0x009896800000895d */ /* 0x002fea0003900000 */
[----:B------:R-:W1:Y:S02]  /*87a0*/  @!P0 SYNCS.PHASECHK.TRANS64 P0, [R7+URZ], R2 ;  /* 0x00000002070085a7 */ /* 0x000e64000800007f */
[----:B-1----:R-:W-:Y:S05]  /*87b0*/  @!P0 BRA `(.L_x_177) ;  /* 0xfffffffc00f08947 */ /* 0x002fea000383ffff */
[----:B------:R-:W-:Y:S05]  /*87c0*/  BRA `(.L_x_187) ;  /* 0xfffffffc00307947 */ /* 0x000fea000383ffff */
.L_x_178:
[----:B0-----:R0:W1:Y:S02]  /*87d0*/  SYNCS.PHASECHK.TRANS64.TRYWAIT P0, [R9+URZ], R4 ;  /* 0x00000004090075a7 */ /* 0x001064000800017f */
[----:B-1----:R-:W-:Y:S05]  /*87e0*/  @!P0 NANOSLEEP.SYNCS 0x989680 ;  /* 0x009896800000895d */ /* 0x002fea0003900000 */
[----:B------:R-:W1:Y:S02]  /*87f0*/  @!P0 SYNCS.PHASECHK.TRANS64 P0, [R9+URZ], R4 ;  /* 0x00000004090085a7 */ /* 0x000e64000800007f */
[----:B-1----:R-:W-:Y:S05]  /*8800*/  @!P0 BRA `(.L_x_178) ;  /* 0xfffffffc00f08947 */ /* 0x002fea000383ffff */
[----:B------:R-:W-:Y:S05]  /*8810*/  BRA `(.L_x_188) ;  /* 0xfffffffc00387947 */ /* 0x000fea000383ffff */
.L_x_189:
[----:B------:R-:W-:-:S00]  /*8820*/  BRA `(.L_x_189) ;  /* 0xfffffffc00fc7947 */ /* 0x000fc0000383ffff */
[----:B------:R-:W-:-:S00]  /*8830*/  NOP ;  /* 0x0000000000007918 */ /* 0x000fc00000000000 */
        /* <DEDUP_REMOVED lines=12> */
.L_x_190:


//--------------------- .nv.global.init           --------------------------
	.section	.nv.global.init,"aw",@progbits
.nv.global.init:
	.type		$str$22,@object
	.size		$str$22,($str$23 - $str$22)
$str$22:
        /*0000*/ 	.byte	0x6b, 0x5f, 0x74, 0x69, 0x6c, 0x65, 0x5f, 0x63, 0x6f, 0x75, 0x6e, 0x74, 0x20, 0x3e, 0x3d, 0x20
        /*0010*/ 	.byte	0x31, 0x00
	.type		$str$23,@object
	.size		$str$23,(__unnamed_1 - $str$23)
$str$23:
        /*0012*/ 	.byte	0x2f, 0x74, 0x6d, 0x70, 0x2f, 0x63, 0x75, 0x74, 0x6c, 0x61, 0x73, 0x73, 0x5f, 0x73, 0x77, 0x65
        /*0022*/ 	.byte	0x65, 0x70, 0x5f, 0x73, 0x72, 0x63, 0x2f, 0x69, 0x6e, 0x63, 0x6c, 0x75, 0x64, 0x65, 0x2f, 0x63
        /*0032*/ 	.byte	0x75, 0x74, 0x6c, 0x61, 0x73, 0x73, 0x2f, 0x67, 0x65, 0x6d, 0x6d, 0x2f, 0x63, 0x6f, 0x6c, 0x6c
        /*0042*/ 	.byte	0x65, 0x63, 0x74, 0x69, 0x76, 0x65, 0x2f, 0x73, 0x6d, 0x39, 0x30, 0x5f, 0x6d, 0x6d, 0x61, 0x5f
        /*0052*/ 	.byte	0x74, 0x6d, 0x61, 0x5f, 0x67, 0x6d, 0x6d, 0x61, 0x5f, 0x73, 0x73, 0x5f, 0x77, 0x61, 0x72, 0x70
        /*0062*/ 	.byte	0x73, 0x70, 0x65, 0x63, 0x69, 0x61, 0x6c, 0x69, 0x7a, 0x65, 0x64, 0x2e, 0x68, 0x70, 0x70, 0x00
	.type		__unnamed_1,@object
	.size		__unnamed_1,(.L_0 - __unnamed_1)
__unnamed_1:
        /*0072*/ 	.byte	0x76, 0x6f, 0x69, 0x64, 0x20, 0x63, 0x75, 0x74, 0x6c, 0x61, 0x73, 0x73, 0x3a, 0x3a, 0x67, 0x65
        /* <DEDUP_REMOVED lines=179> */
        /*0bb2*/ 	.byte	0x64, 0x65, 0x6e, 0x74, 0x69, 0x74, 0x79, 0x5d, 0x00
.L_0:


//--------------------- .nv.shared._ZN7cutlass13device_kernelINS_4gemm6kernel13GemmUniversalIN4cute5tupleIJiiiiEEENS1_10collective13CollectiveMmaINS1_34MainloopSm90TmaGmmaWarpSpecializedILi3ENS5_IJNS4_1CILi1EEESB_SB_EEENS1_35KernelTmaWarpSpecializedCooperativeEEENS5_IJNSA_ILi256EEENSA_ILi64EEENSA_ILi32EEEEEENS_6half_tENS5_IJlSB_lEEESJ_SK_NS4_8TiledMMAINS4_8MMA_AtomIJNS4_4SM904GMMA25MMA_64x64x16_F32F16F16_SSILNSO_5MajorE0ELSQ_0ELNSO_7ScaleInE1ELSR_1EEEEEENS4_6LayoutINS5_IJNSA_ILi2EEESB_SB_EEENS5_IJSB_NSA_ILi0EEESX_EEEEENS5_IJNS4_10UnderscoreES10_S10_EEEEENS4_13SM90_TMA_LOADENS4_14ComposedLayoutINS4_7SwizzleILi2ELi4ELi3EEENS4_18smem_ptr_flag_bitsILi16EEENSU_INS5_IJNSA_ILi8EEESH_EEENS5_IJSH_SB_EEEEEEEvNS4_8identityES13_S1D_vS1E_EENS_8epilogue10collective6detail29Sm90TmaWarpSpecializedAdapterINS1H_15DefaultEpilogueISJ_SK_SK_NS1G_6thread17LinearCombinationISJ_Li1EffLNS1L_9ScaleType4KindE0ELNS_15FloatRoundStyleE2ESJ_EENS1_15EpilogueDefaultEEEEEvvEEEEvNT_6ParamsE --------------------------
	.section	.nv.shared._ZN7cutlass13device_kernelINS_4gemm6kernel13GemmUniversalIN4cute5tupleIJiiiiEEENS1_10collective13CollectiveMmaINS1_34MainloopSm90TmaGmmaWarpSpecializedILi3ENS5_IJNS4_1CILi1EEESB_SB_EEENS1_35KernelTmaWarpSpecializedCooperativeEEENS5_IJNSA_ILi256EEENSA_ILi64EEENSA_ILi32EEEEEENS_6half_tENS5_IJlSB_lEEESJ_SK_NS4_8TiledMMAINS4_8MMA_AtomIJNS4_4SM904GMMA25MMA_64x64x16_F32F16F16_SSILNSO_5MajorE0ELSQ_0ELNSO_7ScaleInE1ELSR_1EEEEEENS4_6LayoutINS5_IJNSA_ILi2EEESB_SB_EEENS5_IJSB_NSA_ILi0EEESX_EEEEENS5_IJNS4_10UnderscoreES10_S10_EEEEENS4_13SM90_TMA_LOADENS4_14ComposedLayoutINS4_7SwizzleILi2ELi4ELi3EEENS4_18smem_ptr_flag_bitsILi16EEENSU_INS5_IJNSA_ILi8EEESH_EEENS5_IJSH_SB_EEEEEEEvNS4_8identityES13_S1D_vS1E_EENS_8epilogue10collective6detail29Sm90TmaWarpSpecializedAdapterINS1H_15DefaultEpilogueISJ_SK_SK_NS1G_6thread17LinearCombinationISJ_Li1EffLNS1L_9ScaleType4KindE0ELNS_15FloatRoundStyleE2ESJ_EENS1_15EpilogueDefaultEEEEEvvEEEEvNT_6ParamsE,"aw",@nobits
	.sectionflags	@""
	.align	16
	.zero		1024


//--------------------- .nv.shared.reserved.0     --------------------------
	.section	.nv.shared.reserved.0,"aw",@nobits
	.weak		__nv_reservedSMEM_offset_0_alias
	.size		__nv_reservedSMEM_offset_0_alias, 0, 0
	.other		__nv_reservedSMEM_offset_0_alias,@"STO_CUDA_RESERVED_SHARED STV_DEFAULT"
__nv_reservedSMEM_offset_0_alias:
	.zero		0


//--------------------- .nv.global                --------------------------
	.section	.nv.global,"aw",@nobits
.nv.global:
	.type		_ZN39_INTERNAL_ee55352f_4_k_cu_f18d2a4c_28804cute1_E,@object
	.size		_ZN39_INTERNAL_ee55352f_4_k_cu_f18d2a4c_28804cute1_E,(_ZN39_INTERNAL_ee55352f_4_k_cu_f18d2a4c_28804cuda3std3__45__cpo6cbeginE - _ZN39_INTERNAL_ee55352f_4_k_cu_f18d2a4c_28804cute1_E)
_ZN39_INTERNAL_ee55352f_4_k_cu_f18d2a4c_28804cute1_E:
	.zero		1
	.type		_ZN39_INTERNAL_ee55352f_4_k_cu_f18d2a4c_28804cuda3std3__45__cpo6cbeginE,@object
	.size		_ZN39_INTERNAL_ee55352f_4_k_cu_f18d2a4c_28804cuda3std3__45__cpo6cbeginE,(_ZN39_INTERNAL_ee55352f_4_k_cu_f18d2a4c_28804cuda3std3__48in_placeE - _ZN39_INTERNAL_ee55352f_4_k_cu_f18d2a4c_28804cuda3std3__45__cpo6cbeginE)
_ZN39_INTERNAL_ee55352f_4_k_cu_f18d2a4c_28804cuda3std3__45__cpo6cbeginE:
	.zero		1
	.type		_ZN39_INTERNAL_ee55352f_4_k_cu_f18d2a4c_28804cuda3std3__48in_placeE,@object
	.size		_ZN39_INTERNAL_ee55352f_4_k_cu_f18d2a4c_28804cuda3std3__48in_placeE,(_ZN39_INTERNAL_ee55352f_4_k_cu_f18d2a4c_28804cuda3std6ranges3__45__cpo9iter_moveE - _ZN39_INTERNAL_ee55352f_4_k_cu_f18d2a4c_28804cuda3std3__48in_placeE)
_ZN39_INTERNAL_ee55352f_4_k_cu_f18d2a4c_28804cuda3std3__48in_placeE:
	.zero		1
	.type		_ZN39_INTERNAL_ee55352f_4_k_cu_f18d2a4c_28804cuda3std6ranges3__45__cpo9iter_moveE,@object
	.size		_ZN39_INTERNAL_ee55352f_4_k_cu_f18d2a4c_28804cuda3std6ranges3__45__cpo9iter_moveE,(_ZN39_INTERNAL_ee55352f_4_k_cu_f18d2a4c_28804cuda3std3__45__cpo5beginE - _ZN39_INTERNAL_ee55352f_4_k_cu_f18d2a4c_28804cuda3std6ranges3__45__cpo9iter_moveE)
_ZN39_INTERNAL_ee55352f_4_k_cu_f18d2a4c_28804cuda3std6ranges3__45__cpo9iter_moveE:
	.zero		1
	.type		_ZN39_INTERNAL_ee55352f_4_k_cu_f18d2a4c_28804cuda3std3__45__cpo5beginE,@object
	.size		_ZN39_INTERNAL_ee55352f_4_k_cu_f18d2a4c_28804cuda3std3__45__cpo5beginE,(_ZN39_INTERNAL_ee55352f_4_k_cu_f18d2a4c_28804cuda3std3__441_GLOBAL__N__ee55352f_4_k_cu_f18d2a4c_28806ignoreE - _ZN39_INTERNAL_ee55352f_4_k_cu_f18d2a4c_28804cuda3std3__45__cpo5beginE)
_ZN39_INTERNAL_ee55352f_4_k_cu_f18d2a4c_28804cuda3std3__45__cpo5beginE:
	.zero		1
	.type		_ZN39_INTERNAL_ee55352f_4_k_cu_f18d2a4c_28804cuda3std3__441_GLOBAL__N__ee55352f_4_k_cu_f18d2a4c_28806ignoreE,@object
	.size		_ZN39_INTERNAL_ee55352f_4_k_cu_f18d2a4c_28804cuda3std3__441_GLOBAL__N__ee55352f_4_k_cu_f18d2a4c_28806ignoreE,(_ZN39_INTERNAL_ee55352f_4_k_cu_f18d2a4c_28804cute7productE - _ZN39_INTERNAL_ee55352f_4_k_cu_f18d2a4c_28804cuda3std3__441_GLOBAL__N__ee55352f_4_k_cu_f18d2a4c_28806ignoreE)
_ZN39_INTERNAL_ee55352f_4_k_cu_f18d2a4c_28804cuda3std3__441_GLOBAL__N__ee55352f_4_k_cu_f18d2a4c_28806ignoreE:
	.zero		1
	.type		_ZN39_INTERNAL_ee55352f_4_k_cu_f18d2a4c_28804cute7productE,@object
	.size		_ZN39_INTERNAL_ee55352f_4_k_cu_f18d2a4c_28804cute7productE,(_ZN39_INTERNAL_ee55352f_4_k_cu_f18d2a4c_28804cuda3std3__45__cpo3endE - _ZN39_INTERNAL_ee55352f_4_k_cu_f18d2a4c_28804cute7productE)
_ZN39_INTERNAL_ee55352f_4_k_cu_f18d2a4c_28804cute7productE:
	.zero		1
	.type		_ZN39_INTERNAL_ee55352f_4_k_cu_f18d2a4c_28804cuda3std3__45__cpo3endE,@object
	.size		_ZN39_INTERNAL_ee55352f_4_k_cu_f18d2a4c_28804cuda3std3__45__cpo3endE,(_ZN39_INTERNAL_ee55352f_4_k_cu_f18d2a4c_28804cuda3std3__419piecewise_constructE - _ZN39_INTERNAL_ee55352f_4_k_cu_f18d2a4c_28804cuda3std3__45__cpo3endE)
_ZN39_INTERNAL_ee55352f_4_k_cu_f18d2a4c_28804cuda3std3__45__cpo3endE:
	.zero		1
	.type		_ZN39_INTERNAL_ee55352f_4_k_cu_f18d2a4c_28804cuda3std3__419piecewise_constructE,@object
	.size		_ZN39_INTERNAL_ee55352f_4_k_cu_f18d2a4c_28804cuda3std3__419piecewise_constructE,(_ZN39_INTERNAL_ee55352f_4_k_cu_f18d2a4c_28804cuda3std3__45__cpo4cendE - _ZN39_INTERNAL_ee55352f_4_k_cu_f18d2a4c_28804cuda3std3__419piecewise_constructE)
_ZN39_INTERNAL_ee55352f_4_k_cu_f18d2a4c_28804cuda3std3__419piecewise_constructE:
	.zero		1
	.type		_ZN39_INTERNAL_ee55352f_4_k_cu_f18d2a4c_28804cuda3std3__45__cpo4cendE,@object
	.size		_ZN39_INTERNAL_ee55352f_4_k_cu_f18d2a4c_28804cuda3std3__45__cpo4cendE,(_ZN39_INTERNAL_ee55352f_4_k_cu_f18d2a4c_28804cuda3std6ranges3__45__cpo4swapE - _ZN39_INTERNAL_ee55352f_4_k_cu_f18d2a4c_28804cuda3std3__45__cpo4cendE)
_ZN39_INTERNAL_ee55352f_4_k_cu_f18d2a4c_28804cuda3std3__45__cpo4cendE:
	.zero		1
	.type		_ZN39_INTERNAL_ee55352f_4_k_cu_f18d2a4c_28804cuda3std6ranges3__45__cpo4swapE,@object
	.size		_ZN39_INTERNAL_ee55352f_4_k_cu_f18d2a4c_28804cuda3std6ranges3__45__cpo4swapE,(.L_8 - _ZN39_INTERNAL_ee55352f_4_k_cu_f18d2a4c_28804cuda3std6ranges3__45__cpo4swapE)
_ZN39_INTERNAL_ee55352f_4_k_cu_f18d2a4c_28804cuda3std6ranges3__45__cpo4swapE:
	.zero		1
.L_8:


//--------------------- .nv.constant0._ZN7cutlass13device_kernelINS_4gemm6kernel13GemmUniversalIN4cute5tupleIJiiiiEEENS1_10collective13CollectiveMmaINS1_34MainloopSm90TmaGmmaWarpSpecializedILi3ENS5_IJNS4_1CILi1EEESB_SB_EEENS1_35KernelTmaWarpSpecializedCooperativeEEENS5_IJNSA_ILi256EEENSA_ILi64EEENSA_ILi32EEEEEENS_6half_tENS5_IJlSB_lEEESJ_SK_NS4_8TiledMMAINS4_8MMA_AtomIJNS4_4SM904GMMA25MMA_64x64x16_F32F16F16_SSILNSO_5MajorE0ELSQ_0ELNSO_7ScaleInE1ELSR_1EEEEEENS4_6LayoutINS5_IJNSA_ILi2EEESB_SB_EEENS5_IJSB_NSA_ILi0EEESX_EEEEENS5_IJNS4_10UnderscoreES10_S10_EEEEENS4_13SM90_TMA_LOADENS4_14ComposedLayoutINS4_7SwizzleILi2ELi4ELi3EEENS4_18smem_ptr_flag_bitsILi16EEENSU_INS5_IJNSA_ILi8EEESH_EEENS5_IJSH_SB_EEEEEEEvNS4_8identityES13_S1D_vS1E_EENS_8epilogue10collective6detail29Sm90TmaWarpSpecializedAdapterINS1H_15DefaultEpilogueISJ_SK_SK_NS1G_6thread17LinearCombinationISJ_Li1EffLNS1L_9ScaleType4KindE0ELNS_15FloatRoundStyleE2ESJ_EENS1_15EpilogueDefaultEEEEEvvEEEEvNT_6ParamsE --------------------------
	.section	.nv.constant0._ZN7cutlass13device_kernelINS_4gemm6kernel13GemmUniversalIN4cute5tupleIJiiiiEEENS1_10collective13CollectiveMmaINS1_34MainloopSm90TmaGmmaWarpSpecializedILi3ENS5_IJNS4_1CILi1EEESB_SB_EEENS1_35KernelTmaWarpSpecializedCooperativeEEENS5_IJNSA_ILi256EEENSA_ILi64EEENSA_ILi32EEEEEENS_6half_tENS5_IJlSB_lEEESJ_SK_NS4_8TiledMMAINS4_8MMA_AtomIJNS4_4SM904GMMA25MMA_64x64x16_F32F16F16_SSILNSO_5MajorE0ELSQ_0ELNSO_7ScaleInE1ELSR_1EEEEEENS4_6LayoutINS5_IJNSA_ILi2EEESB_SB_EEENS5_IJSB_NSA_ILi0EEESX_EEEEENS5_IJNS4_10UnderscoreES10_S10_EEEEENS4_13SM90_TMA_LOADENS4_14ComposedLayoutINS4_7SwizzleILi2ELi4ELi3EEENS4_18smem_ptr_flag_bitsILi16EEENSU_INS5_IJNSA_ILi8EEESH_EEENS5_IJSH_SB_EEEEEEEvNS4_8identityES13_S1D_vS1E_EENS_8epilogue10collective6detail29Sm90TmaWarpSpecializedAdapterINS1H_15DefaultEpilogueISJ_SK_SK_NS1G_6thread17LinearCombinationISJ_Li1EffLNS1L_9ScaleType4KindE0ELNS_15FloatRoundStyleE2ESJ_EENS1_15EpilogueDefaultEEEEEvvEEEEvNT_6ParamsE,"a",@progbits
	.sectionflags	@""
	.align	4
.nv.constant0._ZN7cutlass13device_kernelINS_4gemm6kernel13GemmUniversalIN4cute5tupleIJiiiiEEENS1_10collective13CollectiveMmaINS1_34MainloopSm90TmaGmmaWarpSpecializedILi3ENS5_IJNS4_1CILi1EEESB_SB_EEENS1_35KernelTmaWarpSpecializedCooperativeEEENS5_IJNSA_ILi256EEENSA_ILi64EEENSA_ILi32EEEEEENS_6half_tENS5_IJlSB_lEEESJ_SK_NS4_8TiledMMAINS4_8MMA_AtomIJNS4_4SM904GMMA25MMA_64x64x16_F32F16F16_SSILNSO_5MajorE0ELSQ_0ELNSO_7ScaleInE1ELSR_1EEEEEENS4_6LayoutINS5_IJNSA_ILi2EEESB_SB_EEENS5_IJSB_NSA_ILi0EEESX_EEEEENS5_IJNS4_10UnderscoreES10_S10_EEEEENS4_13SM90_TMA_LOADENS4_14ComposedLayoutINS4_7SwizzleILi2ELi4ELi3EEENS4_18smem_ptr_flag_bitsILi16EEENSU_INS5_IJNSA_ILi8EEESH_EEENS5_IJSH_SB_EEEEEEEvNS4_8identityES13_S1D_vS1E_EENS_8epilogue10collective6detail29Sm90TmaWarpSpecializedAdapterINS1H_15DefaultEpilogueISJ_SK_SK_NS1G_6thread17LinearCombinationISJ_Li1EffLNS1L_9ScaleType4KindE0ELNS_15FloatRoundStyleE2ESJ_EENS1_15EpilogueDefaultEEEEEvvEEEEvNT_6ParamsE:
	.zero		1664


//--------------------- SYMBOLS --------------------------

	.type		.nv.reservedSmem.offset0,@object
	.size		.nv.reservedSmem.offset0,0x4
	.type		__assertfail,@function
